	.target	sm_90a

	.elftype	@"ET_EXEC"


//--------------------- .note.nv.tkinfo           --------------------------
	.section	.note.nv.tkinfo,"",@"SHT_NOTE"
	.sectionflags	@"SHF_NOTE_NV_TKINFO"
	.tkinfo
        /*0018*/ 	.word	0x00000002
        /*0030*/ 	.string	""
        /*0030*/ 	.string	"ptxas"
        /*0030*/ 	.string	"Cuda compilation tools, release 13.0, V13.0.88"
        /*0030*/ 	.string	"Build cuda_13.0.r13.0/compiler.36424714_0"
        /*0030*/ 	.string	"-arch sm_90a -m 64 "



//--------------------- .note.nv.cuinfo           --------------------------
	.section	.note.nv.cuinfo,"",@"SHT_NOTE"
	.sectionflags	@"SHF_NOTE_NV_CUINFO"
        /*0018*/ 	.short	0x0002
        /*001a*/ 	.short	0x005a
        /*001c*/ 	.short	0x0082
	.zero		2


//--------------------- .nv.info                  --------------------------
	.section	.nv.info,"",@"SHT_CUDA_INFO"
	.align	4


	//----- nvinfo : EIATTR_REGCOUNT
	.align		4
        /*0000*/ 	.byte	0x04, 0x2f
        /*0002*/ 	.short	(.L_15 - .L_14)
	.align		4
.L_14:
        /*0004*/ 	.word	index@(_ZN7cutlass13device_kernelINS_4gemm6kernel13GemmUniversalIN4cute5tupleIJiiiiEEENS1_10collective13CollectiveMmaINS1_34MainloopSm90TmaGmmaWarpSpecializedILi5ENS5_IJNS4_1CILi1EEESB_SB_EEENS1_32KernelTmaWarpSpecializedPingpongEEENS5_IJNSA_ILi64EEENSA_ILi256EEENSA_ILi32EEEEEENS_10bfloat16_tENS5_IJlSB_lEEESJ_SK_NS4_8TiledMMAINS4_8MMA_AtomIJNS4_4SM904GMMA28MMA_64x256x16_F32BF16BF16_SSILNSO_5MajorE0ELSQ_0ELNSO_7ScaleInE1ELSR_1EEEEEENS4_6LayoutISC_NS5_IJNSA_ILi0EEESV_SV_EEEEENS5_IJNS4_10UnderscoreESY_SY_EEEEENS4_13SM90_TMA_LOADENS4_14ComposedLayoutINS4_7SwizzleILi2ELi4ELi3EEENS4_18smem_ptr_flag_bitsILi16EEENSU_INS5_IJNSA_ILi8EEESH_EEENS5_IJSH_SB_EEEEEEEvNS4_8identityES11_S1B_vS1C_EENS_8epilogue10collective6detail29Sm90TmaWarpSpecializedAdapterINS1F_15DefaultEpilogueISJ_SK_SK_NS1E_6thread17LinearCombinationISJ_Li1EffLNS1J_9ScaleType4KindE0ELNS_15FloatRoundStyleE2ESJ_EENS1_15EpilogueDefaultEEEEEvvEEEEvNT_6ParamsE)
        /*0008*/ 	.word	0x000000a8


	//----- nvinfo : EIATTR_FRAME_SIZE
	.align		4
.L_15:
        /*000c*/ 	.byte	0x04, 0x11
        /*000e*/ 	.short	(.L_17 - .L_16)
	.align		4
.L_16:
        /*0010*/ 	.word	index@(_ZN7cutlass13device_kernelINS_4gemm6kernel13GemmUniversalIN4cute5tupleIJiiiiEEENS1_10collective13CollectiveMmaINS1_34MainloopSm90TmaGmmaWarpSpecializedILi5ENS5_IJNS4_1CILi1EEESB_SB_EEENS1_32KernelTmaWarpSpecializedPingpongEEENS5_IJNSA_ILi64EEENSA_ILi256EEENSA_ILi32EEEEEENS_10bfloat16_tENS5_IJlSB_lEEESJ_SK_NS4_8TiledMMAINS4_8MMA_AtomIJNS4_4SM904GMMA28MMA_64x256x16_F32BF16BF16_SSILNSO_5MajorE0ELSQ_0ELNSO_7ScaleInE1ELSR_1EEEEEENS4_6LayoutISC_NS5_IJNSA_ILi0EEESV_SV_EEEEENS5_IJNS4_10UnderscoreESY_SY_EEEEENS4_13SM90_TMA_LOADENS4_14ComposedLayoutINS4_7SwizzleILi2ELi4ELi3EEENS4_18smem_ptr_flag_bitsILi16EEENSU_INS5_IJNSA_ILi8EEESH_EEENS5_IJSH_SB_EEEEEEEvNS4_8identityES11_S1B_vS1C_EENS_8epilogue10collective6detail29Sm90TmaWarpSpecializedAdapterINS1F_15DefaultEpilogueISJ_SK_SK_NS1E_6thread17LinearCombinationISJ_Li1EffLNS1J_9ScaleType4KindE0ELNS_15FloatRoundStyleE2ESJ_EENS1_15EpilogueDefaultEEEEEvvEEEEvNT_6ParamsE)
        /*0014*/ 	.word	0x00000008


	//----- nvinfo : EIATTR_MIN_STACK_SIZE
	.align		4
.L_17:
        /*0018*/ 	.byte	0x04, 0x12
        /*001a*/ 	.short	(.L_19 - .L_18)
	.align		4
.L_18:
        /*001c*/ 	.word	index@(_ZN7cutlass13device_kernelINS_4gemm6kernel13GemmUniversalIN4cute5tupleIJiiiiEEENS1_10collective13CollectiveMmaINS1_34MainloopSm90TmaGmmaWarpSpecializedILi5ENS5_IJNS4_1CILi1EEESB_SB_EEENS1_32KernelTmaWarpSpecializedPingpongEEENS5_IJNSA_ILi64EEENSA_ILi256EEENSA_ILi32EEEEEENS_10bfloat16_tENS5_IJlSB_lEEESJ_SK_NS4_8TiledMMAINS4_8MMA_AtomIJNS4_4SM904GMMA28MMA_64x256x16_F32BF16BF16_SSILNSO_5MajorE0ELSQ_0ELNSO_7ScaleInE1ELSR_1EEEEEENS4_6LayoutISC_NS5_IJNSA_ILi0EEESV_SV_EEEEENS5_IJNS4_10UnderscoreESY_SY_EEEEENS4_13SM90_TMA_LOADENS4_14ComposedLayoutINS4_7SwizzleILi2ELi4ELi3EEENS4_18smem_ptr_flag_bitsILi16EEENSU_INS5_IJNSA_ILi8EEESH_EEENS5_IJSH_SB_EEEEEEEvNS4_8identityES11_S1B_vS1C_EENS_8epilogue10collective6detail29Sm90TmaWarpSpecializedAdapterINS1F_15DefaultEpilogueISJ_SK_SK_NS1E_6thread17LinearCombinationISJ_Li1EffLNS1J_9ScaleType4KindE0ELNS_15FloatRoundStyleE2ESJ_EENS1_15EpilogueDefaultEEEEEvvEEEEvNT_6ParamsE)
        /*0020*/ 	.word	0x00000008
.L_19:


//--------------------- .nv.compat                --------------------------
	.section	.nv.compat,"",@"SHT_CUDA_COMPAT_INFO"
	.align	4
        /*0000*/ 	.byte	0x02, 0x09, 0x01, 0x00, 0x02, 0x02, 0x04, 0x00, 0x02, 0x05, 0x05, 0x00, 0x03, 0x07, 0x01, 0x01
        /*0010*/ 	.byte	0x02, 0x03, 0x01, 0x00, 0x02, 0x06, 0x01, 0x00, 0x04, 0x0b, 0x08, 0x00, 0x00, 0x00, 0x00, 0x00
        /*0020*/ 	.byte	0x00, 0x00, 0x00, 0x00


//--------------------- .nv.info._ZN7cutlass13device_kernelINS_4gemm6kernel13GemmUniversalIN4cute5tupleIJiiiiEEENS1_10collective13CollectiveMmaINS1_34MainloopSm90TmaGmmaWarpSpecializedILi5ENS5_IJNS4_1CILi1EEESB_SB_EEENS1_32KernelTmaWarpSpecializedPingpongEEENS5_IJNSA_ILi64EEENSA_ILi256EEENSA_ILi32EEEEEENS_10bfloat16_tENS5_IJlSB_lEEESJ_SK_NS4_8TiledMMAINS4_8MMA_AtomIJNS4_4SM904GMMA28MMA_64x256x16_F32BF16BF16_SSILNSO_5MajorE0ELSQ_0ELNSO_7ScaleInE1ELSR_1EEEEEENS4_6LayoutISC_NS5_IJNSA_ILi0EEESV_SV_EEEEENS5_IJNS4_10UnderscoreESY_SY_EEEEENS4_13SM90_TMA_LOADENS4_14ComposedLayoutINS4_7SwizzleILi2ELi4ELi3EEENS4_18smem_ptr_flag_bitsILi16EEENSU_INS5_IJNSA_ILi8EEESH_EEENS5_IJSH_SB_EEEEEEEvNS4_8identityES11_S1B_vS1C_EENS_8epilogue10collective6detail29Sm90TmaWarpSpecializedAdapterINS1F_15DefaultEpilogueISJ_SK_SK_NS1E_6thread17LinearCombinationISJ_Li1EffLNS1J_9ScaleType4KindE0ELNS_15FloatRoundStyleE2ESJ_EENS1_15EpilogueDefaultEEEEEvvEEEEvNT_6ParamsE --------------------------
	.section	.nv.info._ZN7cutlass13device_kernelINS_4gemm6kernel13GemmUniversalIN4cute5tupleIJiiiiEEENS1_10collective13CollectiveMmaINS1_34MainloopSm90TmaGmmaWarpSpecializedILi5ENS5_IJNS4_1CILi1EEESB_SB_EEENS1_32KernelTmaWarpSpecializedPingpongEEENS5_IJNSA_ILi64EEENSA_ILi256EEENSA_ILi32EEEEEENS_10bfloat16_tENS5_IJlSB_lEEESJ_SK_NS4_8TiledMMAINS4_8MMA_AtomIJNS4_4SM904GMMA28MMA_64x256x16_F32BF16BF16_SSILNSO_5MajorE0ELSQ_0ELNSO_7ScaleInE1ELSR_1EEEEEENS4_6LayoutISC_NS5_IJNSA_ILi0EEESV_SV_EEEEENS5_IJNS4_10UnderscoreESY_SY_EEEEENS4_13SM90_TMA_LOADENS4_14ComposedLayoutINS4_7SwizzleILi2ELi4ELi3EEENS4_18smem_ptr_flag_bitsILi16EEENSU_INS5_IJNSA_ILi8EEESH_EEENS5_IJSH_SB_EEEEEEEvNS4_8identityES11_S1B_vS1C_EENS_8epilogue10collective6detail29Sm90TmaWarpSpecializedAdapterINS1F_15DefaultEpilogueISJ_SK_SK_NS1E_6thread17LinearCombinationISJ_Li1EffLNS1J_9ScaleType4KindE0ELNS_15FloatRoundStyleE2ESJ_EENS1_15EpilogueDefaultEEEEEvvEEEEvNT_6ParamsE,"",@"SHT_CUDA_INFO"
	.sectionflags	@""
	.align	4


	//----- nvinfo : EIATTR_CUDA_API_VERSION
	.align		4
        /*0000*/ 	.byte	0x04, 0x37
        /*0002*/ 	.short	(.L_21 - .L_20)
.L_20:
        /*0004*/ 	.word	0x00000082


	//----- nvinfo : EIATTR_KPARAM_INFO
	.align		4
.L_21:
        /*0008*/ 	.byte	0x04, 0x17
        /*000a*/ 	.short	(.L_23 - .L_22)
.L_22:
        /*000c*/ 	.word	0x00000000
        /*0010*/ 	.short	0x0000
        /*0012*/ 	.short	0x0070
        /*0014*/ 	.byte	0x00, 0xf0, 0x01, 0x10


	//----- nvinfo : EIATTR_SPARSE_MMA_MASK
	.align		4
.L_23:
        /*0018*/ 	.byte	0x03, 0x50
        /*001a*/ 	.short	0x0000


	//----- nvinfo : EIATTR_MAXREG_COUNT
	.align		4
        /*001c*/ 	.byte	0x03, 0x1b
        /*001e*/ 	.short	0x00a8


	//----- nvinfo : EIATTR_NUM_BARRIERS
	.align		4
        /*0020*/ 	.byte	0x02, 0x4c
        /*0022*/ 	.byte	0x01
	.zero		1


	//----- nvinfo : EIATTR_EXTERNS
	.align		4
        /*0024*/ 	.byte	0x04, 0x0f
        /*0026*/ 	.short	(.L_25 - .L_24)


	//   ....[0]....
	.align		4
.L_24:
        /*0028*/ 	.word	index@(__assertfail)


	//----- nvinfo : EIATTR_ANNOTATIONS
	.align		4
.L_25:
        /*002c*/ 	.byte	0x04, 0x55
        /*002e*/ 	.short	(.L_27 - .L_26)


	//   ....[0]....
.L_26:
        /*0030*/ 	.word	0x00000001
        /*0034*/ 	.byte	0xf0, 0x0a, 0x00, 0x00, 0x01, 0x00, 0x00, 0x00, 0xa0, 0x9a, 0x00, 0x00, 0x01, 0x00, 0x00, 0x00
        /*0044*/ 	.byte	0xb0, 0xa6, 0x00, 0x00


	//----- nvinfo : EIATTR_MERCURY_ISA_VERSION
	.align		4
.L_27:
        /*0048*/ 	.byte	0x03, 0x5f
        /*004a*/ 	.short	0x0101


	//----- nvinfo : EIATTR_INT_WARP_WIDE_INSTR_OFFSETS
	.align		4
        /*004c*/ 	.byte	0x04, 0x31
        /*004e*/ 	.short	(.L_29 - .L_28)


	//   ....[0]....
.L_28:
        /*0050*/ 	.word	0x00000400


	//   ....[1]....
        /*0054*/ 	.word	0x00000420


	//   ....[2]....
        /*0058*/ 	.word	0x000004a0


	//   ....[3]....
        /*005c*/ 	.word	0x000004b0


	//   ....[4]....
        /*0060*/ 	.word	0x000004c0


	//   ....[5]....
        /*0064*/ 	.word	0x000004e0


	//   ....[6]....
        /*0068*/ 	.word	0x00000570


	//   ....[7]....
        /*006c*/ 	.word	0x00000590


	//----- nvinfo : EIATTR_COOP_GROUP_MASK_REGIDS
	.align		4
.L_29:
        /*0070*/ 	.byte	0x04, 0x29
        /*0072*/ 	.short	(.L_31 - .L_30)


	//   ....[0]....
.L_30:
        /*0074*/ 	.word	0xffffffff


	//   ....[1]....
        /*0078*/ 	.word	0xffffffff


	//   ....[2]....
        /*007c*/ 	.word	0xffffffff


	//   ....[3]....
        /*0080*/ 	.word	0xffffffff


	//   ....[4]....
        /*0084*/ 	.word	0xffffffff


	//   ....[5]....
        /*0088*/ 	.word	0xffffffff


	//----- nvinfo : EIATTR_COOP_GROUP_INSTR_OFFSETS
	.align		4
.L_31:
        /*008c*/ 	.byte	0x04, 0x28
        /*008e*/ 	.short	(.L_33 - .L_32)


	//   ....[0]....
.L_32:
        /*0090*/ 	.word	0x00000070


	//   ....[1]....
        /*0094*/ 	.word	0x00000080


	//   ....[2]....
        /*0098*/ 	.word	0x00000140


	//   ....[3]....
        /*009c*/ 	.word	0x000002f0


	//   ....[4]....
        /*00a0*/ 	.word	0x00000330


	//   ....[5]....
        /*00a4*/ 	.word	0x00000380


	//----- nvinfo : EIATTR_REG_RECONFIG
	.align		4
.L_33:
        /*00a8*/ 	.byte	0x01, 0x54
	.zero		2


	//----- nvinfo : EIATTR_SYSCALL_OFFSETS
	.align		4
        /*00ac*/ 	.byte	0x04, 0x46
        /*00ae*/ 	.short	(.L_35 - .L_34)


	//   ....[0]....
.L_34:
        /*00b0*/ 	.word	0x000015a0


	//----- nvinfo : EIATTR_MBARRIER_INSTR_OFFSETS
	.align		4
.L_35:
        /*00b4*/ 	.byte	0x04, 0x39
        /*00b6*/ 	.short	(.L_37 - .L_36)


	//   ....[0]....
.L_36:
        /*00b8*/ 	.word	0x00000240
        /*00bc*/ 	.word	0x000000ff
        /*00c0*/ 	.word	0x00000000
        /*00c4*/ 	.short	0x0100
        /*00c6*/ 	.byte	0x08
	.zero		1


	//   ....[1]....
        /*00c8*/ 	.word	0x00000250
        /*00cc*/ 	.word	0x000000ff
        /*00d0*/ 	.word	0x00000028
        /*00d4*/ 	.short	0x0100
        /*00d6*/ 	.byte	0x08
	.zero		1


	//   ....[2]....
        /*00d8*/ 	.word	0x00000260
        /*00dc*/ 	.word	0x000000ff
        /*00e0*/ 	.word	0x00000008
        /*00e4*/ 	.short	0x0100
        /*00e6*/ 	.byte	0x08
	.zero		1


	//   ....[3]....
        /*00e8*/ 	.word	0x00000270
        /*00ec*/ 	.word	0x000000ff
        /*00f0*/ 	.word	0x00000030
        /*00f4*/ 	.short	0x0100
        /*00f6*/ 	.byte	0x08
	.zero		1


	//   ....[4]....
        /*00f8*/ 	.word	0x00000280
        /*00fc*/ 	.word	0x000000ff
        /*0100*/ 	.word	0x00000010
        /*0104*/ 	.short	0x0100
        /*0106*/ 	.byte	0x08
	.zero		1


	//   ....[5]....
        /*0108*/ 	.word	0x00000290
        /*010c*/ 	.word	0x000000ff
        /*0110*/ 	.word	0x00000038
        /*0114*/ 	.short	0x0100
        /*0116*/ 	.byte	0x08
	.zero		1


	//   ....[6]....
        /*0118*/ 	.word	0x000002a0
        /*011c*/ 	.word	0x000000ff
        /*0120*/ 	.word	0x00000018
        /*0124*/ 	.short	0x0100
        /*0126*/ 	.byte	0x08
	.zero		1


	//   ....[7]....
        /*0128*/ 	.word	0x000002b0
        /*012c*/ 	.word	0x000000ff
        /*0130*/ 	.word	0x00000040
        /*0134*/ 	.short	0x0100
        /*0136*/ 	.byte	0x08
	.zero		1


	//   ....[8]....
        /*0138*/ 	.word	0x000002c0
        /*013c*/ 	.word	0x000000ff
        /*0140*/ 	.word	0x00000020
        /*0144*/ 	.short	0x0100
        /*0146*/ 	.byte	0x08
	.zero		1


	//   ....[9]....
        /*0148*/ 	.word	0x000002d0
        /*014c*/ 	.word	0x000000ff
        /*0150*/ 	.word	0x00000048
        /*0154*/ 	.short	0x0100
        /*0156*/ 	.byte	0x08
	.zero		1


	//   ....[10]....
        /*0158*/ 	.word	0x000005d0
        /*015c*/ 	.word	0x000000ff
        /*0160*/ 	.word	0x00000080
        /*0164*/ 	.short	0x0100
        /*0166*/ 	.byte	0x08
	.zero		1


	//   ....[11]....
        /*0168*/ 	.word	0x00000640
        /*016c*/ 	.word	0x000000ff
        /*0170*/ 	.word	0x00000088
        /*0174*/ 	.short	0x0100
        /*0176*/ 	.byte	0x08
	.zero		1


	//   ....[12]....
        /*0178*/ 	.word	0x00000660
        /*017c*/ 	.word	0x000000ff
        /*0180*/ 	.word	0x00000060
        /*0184*/ 	.short	0x0100
        /*0186*/ 	.byte	0x09
	.zero		1


	//   ....[13]....
        /*0188*/ 	.word	0x00000670
        /*018c*/ 	.word	0x000000ff
        /*0190*/ 	.word	0x00000068
        /*0194*/ 	.short	0x0100
        /*0196*/ 	.byte	0x09
	.zero		1


	//   ....[14]....
        /*0198*/ 	.word	0x00000680
        /*019c*/ 	.word	0x000000ff
        /*01a0*/ 	.word	0x00000070
        /*01a4*/ 	.short	0x0100
        /*01a6*/ 	.byte	0x09
	.zero		1


	//   ....[15]....
        /*01a8*/ 	.word	0x00000690
        /*01ac*/ 	.word	0x000000ff
        /*01b0*/ 	.word	0x00000078
        /*01b4*/ 	.short	0x0100
        /*01b6*/ 	.byte	0x09
	.zero		1


	//   ....[16]....
        /*01b8*/ 	.word	0x00001480
        /*01bc*/ 	.word	0x0000009d
        /*01c0*/ 	.word	0x00000000
        /*01c4*/ 	.short	0x010a
        /*01c6*/ 	.byte	0x2a
	.zero		1


	//   ....[17]....
        /*01c8*/ 	.word	0x00001620
        /*01cc*/ 	.word	0x00000003
        /*01d0*/ 	.word	0x00000000
        /*01d4*/ 	.short	0x010a
        /*01d6*/ 	.byte	0x3f
	.zero		1


	//   ....[18]....
        /*01d8*/ 	.word	0x00001680
        /*01dc*/ 	.word	0x00000003
        /*01e0*/ 	.word	0x00000000
        /*01e4*/ 	.short	0x010a
        /*01e6*/ 	.byte	0x3f
	.zero		1


	//   ....[19]....
        /*01e8*/ 	.word	0x000018f0
        /*01ec*/ 	.word	0x000000ff
        /*01f0*/ 	.word	0x00000000
        /*01f4*/ 	.short	0x010a
        /*01f6*/ 	.byte	0x04
	.zero		1


	//   ....[20]....
        /*01f8*/ 	.word	0x00001930
        /*01fc*/ 	.word	0x000000ff
        /*0200*/ 	.word	0x00000000
        /*0204*/ 	.short	0x010a
        /*0206*/ 	.byte	0x04
	.zero		1


	//   ....[21]....
        /*0208*/ 	.word	0x00001aa0
        /*020c*/ 	.word	0x000000ff
        /*0210*/ 	.word	0x00000000
        /*0214*/ 	.short	0x0101
        /*0216*/ 	.byte	0x04
	.zero		1


	//   ....[22]....
        /*0218*/ 	.word	0x00001b90
        /*021c*/ 	.word	0x0000009e
        /*0220*/ 	.word	0x00000000
        /*0224*/ 	.short	0x0101
        /*0226*/ 	.byte	0x2d
	.zero		1


	//   ....[23]....
        /*0228*/ 	.word	0x00001c60
        /*022c*/ 	.word	0x000000ff
        /*0230*/ 	.word	0x00000000
        /*0234*/ 	.short	0x0101
        /*0236*/ 	.byte	0x06
	.zero		1


	//   ....[24]....
        /*0238*/ 	.word	0x00001d10
        /*023c*/ 	.word	0x0000009d
        /*0240*/ 	.word	0x00000010
        /*0244*/ 	.short	0x010a
        /*0246*/ 	.byte	0x2a
	.zero		1


	//   ....[25]....
        /*0248*/ 	.word	0x00009ac0
        /*024c*/ 	.word	0x000000a0
        /*0250*/ 	.word	0x00000000
        /*0254*/ 	.short	0x0101
        /*0256*/ 	.byte	0x2d
	.zero		1


	//   ....[26]....
        /*0258*/ 	.word	0x0000a420
        /*025c*/ 	.word	0x0000000a
        /*0260*/ 	.word	0x00000028
        /*0264*/ 	.short	0x010a
        /*0266*/ 	.byte	0x3f
	.zero		1


	//   ....[27]....
        /*0268*/ 	.word	0x0000a7c0
        /*026c*/ 	.word	0x00000005
        /*0270*/ 	.word	0x00000088
        /*0274*/ 	.short	0x0101
        /*0276*/ 	.byte	0x3f
	.zero		1


	//   ....[28]....
        /*0278*/ 	.word	0x0000af40
        /*027c*/ 	.word	0x00000009
        /*0280*/ 	.word	0x00000000
        /*0284*/ 	.short	0x010a
        /*0286*/ 	.byte	0x3f
	.zero		1


	//   ....[29]....
        /*0288*/ 	.word	0x0000afc0
        /*028c*/ 	.word	0x00000008
        /*0290*/ 	.word	0x00000000
        /*0294*/ 	.short	0x010a
        /*0296*/ 	.byte	0x3f
	.zero		1


	//   ....[30]....
        /*0298*/ 	.word	0x0000b050
        /*029c*/ 	.word	0x00000009
        /*02a0*/ 	.word	0x00000000
        /*02a4*/ 	.short	0x010a
        /*02a6*/ 	.byte	0x3f
	.zero		1


	//   ....[31]....
        /*02a8*/ 	.word	0x0000b0e0
        /*02ac*/ 	.word	0x00000006
        /*02b0*/ 	.word	0x00000000
        /*02b4*/ 	.short	0x010a
        /*02b6*/ 	.byte	0x3f
	.zero		1


	//   ....[32]....
        /*02b8*/ 	.word	0x0000b170
        /*02bc*/ 	.word	0x00000003
        /*02c0*/ 	.word	0x00000000
        /*02c4*/ 	.short	0x010a
        /*02c6*/ 	.byte	0x3f
	.zero		1


	//   ....[33]....
        /*02c8*/ 	.word	0x0000b1d0
        /*02cc*/ 	.word	0x0000009f
        /*02d0*/ 	.word	0x00000000
        /*02d4*/ 	.short	0x010a
        /*02d6*/ 	.byte	0x3f
	.zero		1


	//   ....[34]....
        /*02d8*/ 	.word	0x0000b220
        /*02dc*/ 	.word	0x00000003
        /*02e0*/ 	.word	0x00000000
        /*02e4*/ 	.short	0x010a
        /*02e6*/ 	.byte	0x3f
	.zero		1


	//   ....[35]....
        /*02e8*/ 	.word	0x0000b280
        /*02ec*/ 	.word	0x00000004
        /*02f0*/ 	.word	0x00000000
        /*02f4*/ 	.short	0x010a
        /*02f6*/ 	.byte	0x3f
	.zero		1


	//   ....[36]....
        /*02f8*/ 	.word	0x0000b2d0
        /*02fc*/ 	.word	0x0000009f
        /*0300*/ 	.word	0x00000010
        /*0304*/ 	.short	0x010a
        /*0306*/ 	.byte	0x3f
	.zero		1


	//   ....[37]....
        /*0308*/ 	.word	0x0000b3a0
        /*030c*/ 	.word	0x0000000a
        /*0310*/ 	.word	0x00000028
        /*0314*/ 	.short	0x010a
        /*0316*/ 	.byte	0x3f
	.zero		1


	//   ....[38]....
        /*0318*/ 	.word	0x0000b470
        /*031c*/ 	.word	0x00000009
        /*0320*/ 	.word	0x00000000
        /*0324*/ 	.short	0x010a
        /*0326*/ 	.byte	0x3f
	.zero		1


	//   ....[39]....
        /*0328*/ 	.word	0x0000b4c0
        /*032c*/ 	.word	0x00000008
        /*0330*/ 	.word	0x00000000
        /*0334*/ 	.short	0x010a
        /*0336*/ 	.byte	0x3f
	.zero		1


	//   ....[40]....
        /*0338*/ 	.word	0x0000b510
        /*033c*/ 	.word	0x00000009
        /*0340*/ 	.word	0x00000000
        /*0344*/ 	.short	0x010a
        /*0346*/ 	.byte	0x3f
	.zero		1


	//   ....[41]....
        /*0348*/ 	.word	0x0000b560
        /*034c*/ 	.word	0x00000006
        /*0350*/ 	.word	0x00000000
        /*0354*/ 	.short	0x010a
        /*0356*/ 	.byte	0x3f
	.zero		1


	//----- nvinfo : EIATTR_NUM_MBARRIERS
	.align		4
.L_37:
        /*0358*/ 	.byte	0x03, 0x38
        /*035a*/ 	.short	0x0010


	//----- nvinfo : EIATTR_EXIT_INSTR_OFFSETS
	.align		4
        /*035c*/ 	.byte	0x04, 0x1c
        /*035e*/ 	.short	(.L_39 - .L_38)


	//   ....[0]....
.L_38:
        /*0360*/ 	.word	0x000011a0


	//   ....[1]....
        /*0364*/ 	.word	0x00001200


	//   ....[2]....
        /*0368*/ 	.word	0x0000a150


	//   ....[3]....
        /*036c*/ 	.word	0x0000a180


	//   ....[4]....
        /*0370*/ 	.word	0x0000b1c0


	//----- nvinfo : EIATTR_MAX_THREADS
	.align		4
.L_39:
        /*0374*/ 	.byte	0x04, 0x05
        /*0376*/ 	.short	(.L_41 - .L_40)
.L_40:
        /*0378*/ 	.word	0x00000180
        /*037c*/ 	.word	0x00000001
        /*0380*/ 	.word	0x00000001


	//----- nvinfo : EIATTR_CRS_STACK_SIZE
	.align		4
.L_41:
        /*0384*/ 	.byte	0x04, 0x1e
        /*0386*/ 	.short	(.L_43 - .L_42)
.L_42:
        /*0388*/ 	.word	0x00000000


	//----- nvinfo : EIATTR_CBANK_PARAM_SIZE
	.align		4
.L_43:
        /*038c*/ 	.byte	0x03, 0x19
        /*038e*/ 	.short	0x0470


	//----- nvinfo : EIATTR_PARAM_CBANK
	.align		4
        /*0390*/ 	.byte	0x04, 0x0a
        /*0392*/ 	.short	(.L_45 - .L_44)
	.align		4
.L_44:
        /*0394*/ 	.word	index@(.nv.constant0._ZN7cutlass13device_kernelINS_4gemm6kernel13GemmUniversalIN4cute5tupleIJiiiiEEENS1_10collective13CollectiveMmaINS1_34MainloopSm90TmaGmmaWarpSpecializedILi5ENS5_IJNS4_1CILi1EEESB_SB_EEENS1_32KernelTmaWarpSpecializedPingpongEEENS5_IJNSA_ILi64EEENSA_ILi256EEENSA_ILi32EEEEEENS_10bfloat16_tENS5_IJlSB_lEEESJ_SK_NS4_8TiledMMAINS4_8MMA_AtomIJNS4_4SM904GMMA28MMA_64x256x16_F32BF16BF16_SSILNSO_5MajorE0ELSQ_0ELNSO_7ScaleInE1ELSR_1EEEEEENS4_6LayoutISC_NS5_IJNSA_ILi0EEESV_SV_EEEEENS5_IJNS4_10UnderscoreESY_SY_EEEEENS4_13SM90_TMA_LOADENS4_14ComposedLayoutINS4_7SwizzleILi2ELi4ELi3EEENS4_18smem_ptr_flag_bitsILi16EEENSU_INS5_IJNSA_ILi8EEESH_EEENS5_IJSH_SB_EEEEEEEvNS4_8identityES11_S1B_vS1C_EENS_8epilogue10collective6detail29Sm90TmaWarpSpecializedAdapterINS1F_15DefaultEpilogueISJ_SK_SK_NS1E_6thread17LinearCombinationISJ_Li1EffLNS1J_9ScaleType4KindE0ELNS_15FloatRoundStyleE2ESJ_EENS1_15EpilogueDefaultEEEEEvvEEEEvNT_6ParamsE)
        /*0398*/ 	.short	0x0210
        /*039a*/ 	.short	0x0470


	//----- nvinfo : EIATTR_SW_WAR
	.align		4
.L_45:
        /*039c*/ 	.byte	0x04, 0x36
        /*039e*/ 	.short	(.L_47 - .L_46)
.L_46:
        /*03a0*/ 	.word	0x00000008
.L_47:


//--------------------- .nv.callgraph             --------------------------
	.section	.nv.callgraph,"",@"SHT_CUDA_CALLGRAPH"
	.align	4
	.sectionentsize	8
	.align		4
        /*0000*/ 	.word	0x00000000
	.align		4
        /*0004*/ 	.word	0xffffffff
	.align		4
        /*0008*/ 	.word	index@(_ZN7cutlass13device_kernelINS_4gemm6kernel13GemmUniversalIN4cute5tupleIJiiiiEEENS1_10collective13CollectiveMmaINS1_34MainloopSm90TmaGmmaWarpSpecializedILi5ENS5_IJNS4_1CILi1EEESB_SB_EEENS1_32KernelTmaWarpSpecializedPingpongEEENS5_IJNSA_ILi64EEENSA_ILi256EEENSA_ILi32EEEEEENS_10bfloat16_tENS5_IJlSB_lEEESJ_SK_NS4_8TiledMMAINS4_8MMA_AtomIJNS4_4SM904GMMA28MMA_64x256x16_F32BF16BF16_SSILNSO_5MajorE0ELSQ_0ELNSO_7ScaleInE1ELSR_1EEEEEENS4_6LayoutISC_NS5_IJNSA_ILi0EEESV_SV_EEEEENS5_IJNS4_10UnderscoreESY_SY_EEEEENS4_13SM90_TMA_LOADENS4_14ComposedLayoutINS4_7SwizzleILi2ELi4ELi3EEENS4_18smem_ptr_flag_bitsILi16EEENSU_INS5_IJNSA_ILi8EEESH_EEENS5_IJSH_SB_EEEEEEEvNS4_8identityES11_S1B_vS1C_EENS_8epilogue10collective6detail29Sm90TmaWarpSpecializedAdapterINS1F_15DefaultEpilogueISJ_SK_SK_NS1E_6thread17LinearCombinationISJ_Li1EffLNS1J_9ScaleType4KindE0ELNS_15FloatRoundStyleE2ESJ_EENS1_15EpilogueDefaultEEEEEvvEEEEvNT_6ParamsE)
	.align		4
        /*000c*/ 	.word	index@(__assertfail)
	.align		4
        /*0010*/ 	.word	0x00000000
	.align		4
        /*0014*/ 	.word	0xfffffffe
	.align		4
        /*0018*/ 	.word	0x00000000
	.align		4
        /*001c*/ 	.word	0xfffffffd
	.align		4
        /*0020*/ 	.word	0x00000000
	.align		4
        /*0024*/ 	.word	0xfffffffc


//--------------------- .nv.constant4             --------------------------
	.section	.nv.constant4,"a",@progbits
	.align	8
	.align		8
.nv.constant4:
        /*0000*/ 	.dword	__assertfail
	.align		8
        /*0008*/ 	.dword	__unnamed_1
	.align		8
        /*0010*/ 	.dword	_ZN40_INTERNAL_cca9146c_4_k_cu_4ae24275_283804cuda3std3__45__cpo5beginE
	.align		8
        /*0018*/ 	.dword	_ZN40_INTERNAL_cca9146c_4_k_cu_4ae24275_283804cuda3std3__45__cpo3endE
	.align		8
        /*0020*/ 	.dword	_ZN40_INTERNAL_cca9146c_4_k_cu_4ae24275_283804cuda3std3__45__cpo6cbeginE
	.align		8
        /*0028*/ 	.dword	_ZN40_INTERNAL_cca9146c_4_k_cu_4ae24275_283804cuda3std3__45__cpo4cendE
	.align		8
        /*0030*/ 	.dword	_ZN40_INTERNAL_cca9146c_4_k_cu_4ae24275_283804cuda3std3__442_GLOBAL__N__cca9146c_4_k_cu_4ae24275_283806ignoreE
	.align		8
        /*0038*/ 	.dword	_ZN40_INTERNAL_cca9146c_4_k_cu_4ae24275_283804cuda3std3__419piecewise_constructE
	.align		8
        /*0040*/ 	.dword	_ZN40_INTERNAL_cca9146c_4_k_cu_4ae24275_283804cuda3std3__48in_placeE
	.align		8
        /*0048*/ 	.dword	_ZN40_INTERNAL_cca9146c_4_k_cu_4ae24275_283804cuda3std6ranges3__45__cpo4swapE
	.align		8
        /*0050*/ 	.dword	_ZN40_INTERNAL_cca9146c_4_k_cu_4ae24275_283804cuda3std6ranges3__45__cpo9iter_moveE
	.align		8
        /*0058*/ 	.dword	_ZN40_INTERNAL_cca9146c_4_k_cu_4ae24275_283804cute7productE
	.align		8
        /*0060*/ 	.dword	_ZN40_INTERNAL_cca9146c_4_k_cu_4ae24275_283804cute1_E
	.align		8
        /*0068*/ 	.dword	$str$22
	.align		8
        /*0070*/ 	.dword	$str$23


//--------------------- .text._ZN7cutlass13device_kernelINS_4gemm6kernel13GemmUniversalIN4cute5tupleIJiiiiEEENS1_10collective13CollectiveMmaINS1_34MainloopSm90TmaGmmaWarpSpecializedILi5ENS5_IJNS4_1CILi1EEESB_SB_EEENS1_32KernelTmaWarpSpecializedPingpongEEENS5_IJNSA_ILi64EEENSA_ILi256EEENSA_ILi32EEEEEENS_10bfloat16_tENS5_IJlSB_lEEESJ_SK_NS4_8TiledMMAINS4_8MMA_AtomIJNS4_4SM904GMMA28MMA_64x256x16_F32BF16BF16_SSILNSO_5MajorE0ELSQ_0ELNSO_7ScaleInE1ELSR_1EEEEEENS4_6LayoutISC_NS5_IJNSA_ILi0EEESV_SV_EEEEENS5_IJNS4_10UnderscoreESY_SY_EEEEENS4_13SM90_TMA_LOADENS4_14ComposedLayoutINS4_7SwizzleILi2ELi4ELi3EEENS4_18smem_ptr_flag_bitsILi16EEENSU_INS5_IJNSA_ILi8EEESH_EEENS5_IJSH_SB_EEEEEEEvNS4_8identityES11_S1B_vS1C_EENS_8epilogue10collective6detail29Sm90TmaWarpSpecializedAdapterINS1F_15DefaultEpilogueISJ_SK_SK_NS1E_6thread17LinearCombinationISJ_Li1EffLNS1J_9ScaleType4KindE0ELNS_15FloatRoundStyleE2ESJ_EENS1_15EpilogueDefaultEEEEEvvEEEEvNT_6ParamsE --------------------------
	.section	.text._ZN7cutlass13device_kernelINS_4gemm6kernel13GemmUniversalIN4cute5tupleIJiiiiEEENS1_10collective13CollectiveMmaINS1_34MainloopSm90TmaGmmaWarpSpecializedILi5ENS5_IJNS4_1CILi1EEESB_SB_EEENS1_32KernelTmaWarpSpecializedPingpongEEENS5_IJNSA_ILi64EEENSA_ILi256EEENSA_ILi32EEEEEENS_10bfloat16_tENS5_IJlSB_lEEESJ_SK_NS4_8TiledMMAINS4_8MMA_AtomIJNS4_4SM904GMMA28MMA_64x256x16_F32BF16BF16_SSILNSO_5MajorE0ELSQ_0ELNSO_7ScaleInE1ELSR_1EEEEEENS4_6LayoutISC_NS5_IJNSA_ILi0EEESV_SV_EEEEENS5_IJNS4_10UnderscoreESY_SY_EEEEENS4_13SM90_TMA_LOADENS4_14ComposedLayoutINS4_7SwizzleILi2ELi4ELi3EEENS4_18smem_ptr_flag_bitsILi16EEENSU_INS5_IJNSA_ILi8EEESH_EEENS5_IJSH_SB_EEEEEEEvNS4_8identityES11_S1B_vS1C_EENS_8epilogue10collective6detail29Sm90TmaWarpSpecializedAdapterINS1F_15DefaultEpilogueISJ_SK_SK_NS1E_6thread17LinearCombinationISJ_Li1EffLNS1J_9ScaleType4KindE0ELNS_15FloatRoundStyleE2ESJ_EENS1_15EpilogueDefaultEEEEEvvEEEEvNT_6ParamsE,"ax",@progbits
	.align	128
.text._ZN7cutlass13device_kernelINS_4gemm6kernel13GemmUniversalIN4cute5tupleIJiiiiEEENS1_10collective13CollectiveMmaINS1_34MainloopSm90TmaGmmaWarpSpecializedILi5ENS5_IJNS4_1CILi1EEESB_SB_EEENS1_32KernelTmaWarpSpecializedPingpongEEENS5_IJNSA_ILi64EEENSA_ILi256EEENSA_ILi32EEEEEENS_10bfloat16_tENS5_IJlSB_lEEESJ_SK_NS4_8TiledMMAINS4_8MMA_AtomIJNS4_4SM904GMMA28MMA_64x256x16_F32BF16BF16_SSILNSO_5MajorE0ELSQ_0ELNSO_7ScaleInE1ELSR_1EEEEEENS4_6LayoutISC_NS5_IJNSA_ILi0EEESV_SV_EEEEENS5_IJNS4_10UnderscoreESY_SY_EEEEENS4_13SM90_TMA_LOADENS4_14ComposedLayoutINS4_7SwizzleILi2ELi4ELi3EEENS4_18smem_ptr_flag_bitsILi16EEENSU_INS5_IJNSA_ILi8EEESH_EEENS5_IJSH_SB_EEEEEEEvNS4_8identityES11_S1B_vS1C_EENS_8epilogue10collective6detail29Sm90TmaWarpSpecializedAdapterINS1F_15DefaultEpilogueISJ_SK_SK_NS1E_6thread17LinearCombinationISJ_Li1EffLNS1J_9ScaleType4KindE0ELNS_15FloatRoundStyleE2ESJ_EENS1_15EpilogueDefaultEEEEEvvEEEEvNT_6ParamsE:
        .type           _ZN7cutlass13device_kernelINS_4gemm6kernel13GemmUniversalIN4cute5tupleIJiiiiEEENS1_10collective13CollectiveMmaINS1_34MainloopSm90TmaGmmaWarpSpecializedILi5ENS5_IJNS4_1CILi1EEESB_SB_EEENS1_32KernelTmaWarpSpecializedPingpongEEENS5_IJNSA_ILi64EEENSA_ILi256EEENSA_ILi32EEEEEENS_10bfloat16_tENS5_IJlSB_lEEESJ_SK_NS4_8TiledMMAINS4_8MMA_AtomIJNS4_4SM904GMMA28MMA_64x256x16_F32BF16BF16_SSILNSO_5MajorE0ELSQ_0ELNSO_7ScaleInE1ELSR_1EEEEEENS4_6LayoutISC_NS5_IJNSA_ILi0EEESV_SV_EEEEENS5_IJNS4_10UnderscoreESY_SY_EEEEENS4_13SM90_TMA_LOADENS4_14ComposedLayoutINS4_7SwizzleILi2ELi4ELi3EEENS4_18smem_ptr_flag_bitsILi16EEENSU_INS5_IJNSA_ILi8EEESH_EEENS5_IJSH_SB_EEEEEEEvNS4_8identityES11_S1B_vS1C_EENS_8epilogue10collective6detail29Sm90TmaWarpSpecializedAdapterINS1F_15DefaultEpilogueISJ_SK_SK_NS1E_6thread17LinearCombinationISJ_Li1EffLNS1J_9ScaleType4KindE0ELNS_15FloatRoundStyleE2ESJ_EENS1_15EpilogueDefaultEEEEEvvEEEEvNT_6ParamsE,@function
        .size           _ZN7cutlass13device_kernelINS_4gemm6kernel13GemmUniversalIN4cute5tupleIJiiiiEEENS1_10collective13CollectiveMmaINS1_34MainloopSm90TmaGmmaWarpSpecializedILi5ENS5_IJNS4_1CILi1EEESB_SB_EEENS1_32KernelTmaWarpSpecializedPingpongEEENS5_IJNSA_ILi64EEENSA_ILi256EEENSA_ILi32EEEEEENS_10bfloat16_tENS5_IJlSB_lEEESJ_SK_NS4_8TiledMMAINS4_8MMA_AtomIJNS4_4SM904GMMA28MMA_64x256x16_F32BF16BF16_SSILNSO_5MajorE0ELSQ_0ELNSO_7ScaleInE1ELSR_1EEEEEENS4_6LayoutISC_NS5_IJNSA_ILi0EEESV_SV_EEEEENS5_IJNS4_10UnderscoreESY_SY_EEEEENS4_13SM90_TMA_LOADENS4_14ComposedLayoutINS4_7SwizzleILi2ELi4ELi3EEENS4_18smem_ptr_flag_bitsILi16EEENSU_INS5_IJNSA_ILi8EEESH_EEENS5_IJSH_SB_EEEEEEEvNS4_8identityES11_S1B_vS1C_EENS_8epilogue10collective6detail29Sm90TmaWarpSpecializedAdapterINS1F_15DefaultEpilogueISJ_SK_SK_NS1E_6thread17LinearCombinationISJ_Li1EffLNS1J_9ScaleType4KindE0ELNS_15FloatRoundStyleE2ESJ_EENS1_15EpilogueDefaultEEEEEvvEEEEvNT_6ParamsE,(.L_x_327 - _ZN7cutlass13device_kernelINS_4gemm6kernel13GemmUniversalIN4cute5tupleIJiiiiEEENS1_10collective13CollectiveMmaINS1_34MainloopSm90TmaGmmaWarpSpecializedILi5ENS5_IJNS4_1CILi1EEESB_SB_EEENS1_32KernelTmaWarpSpecializedPingpongEEENS5_IJNSA_ILi64EEENSA_ILi256EEENSA_ILi32EEEEEENS_10bfloat16_tENS5_IJlSB_lEEESJ_SK_NS4_8TiledMMAINS4_8MMA_AtomIJNS4_4SM904GMMA28MMA_64x256x16_F32BF16BF16_SSILNSO_5MajorE0ELSQ_0ELNSO_7ScaleInE1ELSR_1EEEEEENS4_6LayoutISC_NS5_IJNSA_ILi0EEESV_SV_EEEEENS5_IJNS4_10UnderscoreESY_SY_EEEEENS4_13SM90_TMA_LOADENS4_14ComposedLayoutINS4_7SwizzleILi2ELi4ELi3EEENS4_18smem_ptr_flag_bitsILi16EEENSU_INS5_IJNSA_ILi8EEESH_EEENS5_IJSH_SB_EEEEEEEvNS4_8identityES11_S1B_vS1C_EENS_8epilogue10collective6detail29Sm90TmaWarpSpecializedAdapterINS1F_15DefaultEpilogueISJ_SK_SK_NS1E_6thread17LinearCombinationISJ_Li1EffLNS1J_9ScaleType4KindE0ELNS_15FloatRoundStyleE2ESJ_EENS1_15EpilogueDefaultEEEEEvvEEEEvNT_6ParamsE)
        .other          _ZN7cutlass13device_kernelINS_4gemm6kernel13GemmUniversalIN4cute5tupleIJiiiiEEENS1_10collective13CollectiveMmaINS1_34MainloopSm90TmaGmmaWarpSpecializedILi5ENS5_IJNS4_1CILi1EEESB_SB_EEENS1_32KernelTmaWarpSpecializedPingpongEEENS5_IJNSA_ILi64EEENSA_ILi256EEENSA_ILi32EEEEEENS_10bfloat16_tENS5_IJlSB_lEEESJ_SK_NS4_8TiledMMAINS4_8MMA_AtomIJNS4_4SM904GMMA28MMA_64x256x16_F32BF16BF16_SSILNSO_5MajorE0ELSQ_0ELNSO_7ScaleInE1ELSR_1EEEEEENS4_6LayoutISC_NS5_IJNSA_ILi0EEESV_SV_EEEEENS5_IJNS4_10UnderscoreESY_SY_EEEEENS4_13SM90_TMA_LOADENS4_14ComposedLayoutINS4_7SwizzleILi2ELi4ELi3EEENS4_18smem_ptr_flag_bitsILi16EEENSU_INS5_IJNSA_ILi8EEESH_EEENS5_IJSH_SB_EEEEEEEvNS4_8identityES11_S1B_vS1C_EENS_8epilogue10collective6detail29Sm90TmaWarpSpecializedAdapterINS1F_15DefaultEpilogueISJ_SK_SK_NS1E_6thread17LinearCombinationISJ_Li1EffLNS1J_9ScaleType4KindE0ELNS_15FloatRoundStyleE2ESJ_EENS1_15EpilogueDefaultEEEEEvvEEEEvNT_6ParamsE,@"STO_CUDA_ENTRY STV_DEFAULT"
_ZN7cutlass13device_kernelINS_4gemm6kernel13GemmUniversalIN4cute5tupleIJiiiiEEENS1_10collective13CollectiveMmaINS1_34MainloopSm90TmaGmmaWarpSpecializedILi5ENS5_IJNS4_1CILi1EEESB_SB_EEENS1_32KernelTmaWarpSpecializedPingpongEEENS5_IJNSA_ILi64EEENSA_ILi256EEENSA_ILi32EEEEEENS_10bfloat16_tENS5_IJlSB_lEEESJ_SK_NS4_8TiledMMAINS4_8MMA_AtomIJNS4_4SM904GMMA28MMA_64x256x16_F32BF16BF16_SSILNSO_5MajorE0ELSQ_0ELNSO_7ScaleInE1ELSR_1EEEEEENS4_6LayoutISC_NS5_IJNSA_ILi0EEESV_SV_EEEEENS5_IJNS4_10UnderscoreESY_SY_EEEEENS4_13SM90_TMA_LOADENS4_14ComposedLayoutINS4_7SwizzleILi2ELi4ELi3EEENS4_18smem_ptr_flag_bitsILi16EEENSU_INS5_IJNSA_ILi8EEESH_EEENS5_IJSH_SB_EEEEEEEvNS4_8identityES11_S1B_vS1C_EENS_8epilogue10collective6detail29Sm90TmaWarpSpecializedAdapterINS1F_15DefaultEpilogueISJ_SK_SK_NS1E_6thread17LinearCombinationISJ_Li1EffLNS1J_9ScaleType4KindE0ELNS_15FloatRoundStyleE2ESJ_EENS1_15EpilogueDefaultEEEEEvvEEEEvNT_6ParamsE:
[----:B------:R-:W0:Y:S02]  /*0000*/  LDC R1, c[0x0][0x28] ;  /* 0x00000a00ff017b82 */ /* 0x000e240000000800 */
[----:B0-----:R-:W-:Y:S01]  /*0010*/  VIADD R1, R1, 0xfffffff8 ;  /* 0xfffffff801017836 */ /* 0x001fe20000000000 */
[----:B------:R-:W0:Y:S01]  /*0020*/  S2R R4, SR_TID.X ;  /* 0x0000000000047919 */ /* 0x000e220000002100 */
[----:B------:R-:W-:Y:S01]  /*0030*/  ELECT P0, URZ, PT ;  /* 0x00000000003f782f */ /* 0x000fe20003800000 */
[----:B------:R-:W-:Y:S01]  /*0040*/  BSSY B0, `(.L_x_0) ;  /* 0x000000f000007945 */ /* 0x000fe20003800000 */
[--C-:B0-----:R-:W-:Y:S02]  /*0050*/  SHF.R.U32.HI R0, RZ, 0x5, R4.reuse ;  /* 0x00000005ff007819 */ /* 0x101fe40000011604 */
[----:B------:R-:W-:-:S03]  /*0060*/  SHF.R.U32.HI R5, RZ, 0x7, R4 ;  /* 0x00000007ff057819 */ /* 0x000fc60000011604 */
[----:B------:R-:W0:Y:S04]  /*0070*/  SHFL.IDX PT, R2, R0, RZ, 0x1f ;  /* 0x00001fff00027589 */ /* 0x000e2800000e0000 */
[----:B------:R1:W2:Y:S01]  /*0080*/  SHFL.IDX PT, R8, R5, RZ, 0x1f ;  /* 0x00001fff05087589 */ /* 0x0002a200000e0000 */
[----:B0-----:R-:W-:-:S13]  /*0090*/  ISETP.NE.OR P0, PT, R2, RZ, !P0 ;  /* 0x000000ff0200720c */ /* 0x001fda0004705670 */
[----:B-12---:R-:W-:Y:S05]  /*00a0*/  @P0 BRA `(.L_x_1) ;  /* 0x0000000000200947 */ /* 0x006fea0003800000 */
[----:B------:R-:W-:Y:S02]  /*00b0*/  ULDC.64 UR4, c[0x0][0x198] ;  /* 0x0000660000047ab9 */ /* 0x000fe40000000a00 */
[----:B------:R-:W-:Y:S02]  /*00c0*/  UIADD3 UR6, UP0, UR4, 0xf0, URZ ;  /* 0x000000f004067890 */ /* 0x000fe4000ff1e03f */
[----:B------:R-:W-:Y:S02]  /*00d0*/  UIADD3 UR4, UP1, UR4, 0x1f0, URZ ;  /* 0x000001f004047890 */ /* 0x000fe4000ff3e03f */
[----:B------:R-:W-:Y:S02]  /*00e0*/  UIADD3.X UR7, URZ, UR5, URZ, UP0, !UPT ;  /* 0x000000053f077290 */ /* 0x000fe400087fe43f */
[----:B------:R-:W-:-:S07]  /*00f0*/  UIADD3.X UR5, URZ, UR5, URZ, UP1, !UPT ;  /* 0x000000053f057290 */ /* 0x000fce0008ffe43f */
[----:B------:R0:W-:Y:S02]  /*0100*/  UTMACCTL.PF [UR6] ;  /* 0x00000000060079b9 */ /* 0x0001e40008040000 */
[----:B------:R0:W-:Y:S02]  /*0110*/  UTMACCTL.PF [UR4] ;  /* 0x00000000040079b9 */ /* 0x0001e40008040000 */
[----:B0-----:R-:W-:Y:S01]  /*0120*/  NOP ;  /* 0x0000000000007918 */ /* 0x001fe20000000000 */
.L_x_1:
[----:B------:R-:W-:Y:S05]  /*0130*/  BSYNC B0 ;  /* 0x0000000000007941 */ /* 0x000fea0003800000 */
.L_x_0:
[----:B------:R-:W0:Y:S02]  /*0140*/  SHFL.IDX PT, R3, R0, RZ, 0x1f ;  /* 0x00001fff00037589 */ /* 0x000e2400000e0000 */
[----:B0-----:R-:W-:-:S13]  /*0150*/  ISETP.NE.AND P0, PT, R3, RZ, PT ;  /* 0x000000ff0300720c */ /* 0x001fda0003f05270 */
[----:B------:R-:W-:Y:S05]  /*0160*/  @P0 BRA `(.L_x_2) ;  /* 0x0000000000600947 */ /* 0x000fea0003800000 */
[----:B------:R-:W0:Y:S01]  /*0170*/  S2UR UR8, SR_CgaCtaId ;  /* 0x00000000000879c3 */ /* 0x000e220000008800 */
[----:B------:R-:W-:Y:S01]  /*0180*/  UMOV UR4, 0x400 ;  /* 0x0000040000047882 */ /* 0x000fe20000000000 */
[----:B------:R-:W-:Y:S01]  /*0190*/  UMOV UR5, 0x1 ;  /* 0x0000000100057882 */ /* 0x000fe20000000000 */
[----:B------:R-:W-:Y:S01]  /*01a0*/  UMOV UR6, 0x80 ;  /* 0x0000008000067882 */ /* 0x000fe20000000000 */
[----:B------:R-:W-:Y:S01]  /*01b0*/  ELECT P0, URZ, PT ;  /* 0x00000000003f782f */ /* 0x000fe20003800000 */
[----:B------:R-:W-:-:S04]  /*01c0*/  UIADD3 UR6, -UR6, 0x100000, URZ ;  /* 0x0010000006067890 */ /* 0x000fc8000fffe13f */
[----:B------:R-:W-:Y:S02]  /*01d0*/  USHF.L.U32 UR7, UR6, 0xb, URZ ;  /* 0x0000000b06077899 */ /* 0x000fe4000800063f */
[----:B------:R-:W-:Y:S02]  /*01e0*/  USHF.L.U32 UR6, UR6, 0x1, URZ ;  /* 0x0000000106067899 */ /* 0x000fe4000800063f */
[----:B0-----:R-:W-:Y:S02]  /*01f0*/  ULEA UR8, UR8, UR4, 0x18 ;  /* 0x0000000408087291 */ /* 0x001fe4000f8ec03f */
[----:B------:R-:W-:-:S04]  /*0200*/  UIADD3 UR4, -UR5, 0x100000, URZ ;  /* 0x0010000005047890 */ /* 0x000fc8000fffe13f */
[----:B------:R-:W-:Y:S02]  /*0210*/  USHF.L.U32 UR5, UR4, 0xb, URZ ;  /* 0x0000000b04057899 */ /* 0x000fe4000800063f */
[----:B------:R-:W-:Y:S01]  /*0220*/  USHF.L.U32 UR4, UR4, 0x1, URZ ;  /* 0x0000000104047899 */ /* 0x000fe2000800063f */
[----:B------:R-:W0:Y:S11]  /*0230*/  FENCE.VIEW.ASYNC.S ;  /* 0x00000000000073c6 */ /* 0x000e360000000000 */
[----:B0-----:R0:W1:Y:S01]  /*0240*/  SYNCS.EXCH.64 URZ, [UR8], UR4 ;  /* 0x00000004083f75b2 */ /* 0x0010620008000100 */
[----:B------:R0:W2:Y:S01]  /*0250*/  SYNCS.EXCH.64 URZ, [UR8+0x28], UR6 ;  /* 0x00002806083f75b2 */ /* 0x0000a20008000100 */
[----:B------:R0:W3:Y:S01]  /*0260*/  SYNCS.EXCH.64 URZ, [UR8+0x8], UR4 ;  /* 0x00000804083f75b2 */ /* 0x0000e20008000100 */
[----:B------:R0:W4:Y:S01]  /*0270*/  SYNCS.EXCH.64 URZ, [UR8+0x30], UR6 ;  /* 0x00003006083f75b2 */ /* 0x0001220008000100 */
[----:B------:R0:W0:Y:S01]  /*0280*/  SYNCS.EXCH.64 URZ, [UR8+0x10], UR4 ;  /* 0x00001004083f75b2 */ /* 0x0000220008000100 */
[----:B------:R0:W0:Y:S01]  /*0290*/  SYNCS.EXCH.64 URZ, [UR8+0x38], UR6 ;  /* 0x00003806083f75b2 */ /* 0x0000220008000100 */
[----:B------:R0:W0:Y:S01]  /*02a0*/  SYNCS.EXCH.64 URZ, [UR8+0x18], UR4 ;  /* 0x00001804083f75b2 */ /* 0x0000220008000100 */
[----:B------:R0:W0:Y:S01]  /*02b0*/  SYNCS.EXCH.64 URZ, [UR8+0x40], UR6 ;  /* 0x00004006083f75b2 */ /* 0x0000220008000100 */
[----:B------:R0:W0:Y:S01]  /*02c0*/  SYNCS.EXCH.64 URZ, [UR8+0x20], UR4 ;  /* 0x00002004083f75b2 */ /* 0x0000220008000100 */
[----:B------:R0:W0:Y:S01]  /*02d0*/  SYNCS.EXCH.64 URZ, [UR8+0x48], UR6 ;  /* 0x00004806083f75b2 */ /* 0x0000220008000100 */
[----:B------:R-:W-:Y:S01]  /*02e0*/  NOP ;  /* 0x0000000000007918 */ /* 0x000fe20000000000 */
.L_x_2:
[----:B------:R-:W5:Y:S01]  /*02f0*/  SHFL.IDX PT, R6, R0, RZ, 0x1f ;  /* 0x00001fff00067589 */ /* 0x000f6200000e0000 */
[----:B------:R-:W-:Y:S01]  /*0300*/  ELECT P0, URZ, PT ;  /* 0x00000000003f782f */ /* 0x000fe20003800000 */
[----:B------:R-:W-:Y:S01]  /*0310*/  NOP ;  /* 0x0000000000007918 */ /* 0x000fe20000000000 */
[----:B------:R-:W-:Y:S01]  /*0320*/  ELECT P1, URZ, PT ;  /* 0x00000000003f782f */ /* 0x000fe20003820000 */
[----:B------:R-:W1:Y:S01]  /*0330*/  SHFL.IDX PT, R3, R0, RZ, 0x1f ;  /* 0x00001fff00037589 */ /* 0x000e6200000e0000 */
[----:B0-----:R-:W-:Y:S01]  /*0340*/  UMOV UR4, 0x20 ;  /* 0x0000002000047882 */ /* 0x001fe20000000000 */
[----:B------:R-:W-:Y:S01]  /*0350*/  UMOV UR11, 0x80 ;  /* 0x00000080000b7882 */ /* 0x000fe20000000000 */
[----:B------:R-:W-:Y:S01]  /*0360*/  NOP ;  /* 0x0000000000007918 */ /* 0x000fe20000000000 */
[C---:B------:R-:W-:Y:S01]  /*0370*/  VIADD R33, R8.reuse, 0xffffffff ;  /* 0xffffffff08217836 */ /* 0x040fe20000000000 */
[----:B------:R-:W0:Y:S01]  /*0380*/  SHFL.IDX PT, R5, R5, RZ, 0x1f ;  /* 0x00001fff05057589 */ /* 0x000e2200000e0000 */
[----:B------:R-:W-:Y:S01]  /*0390*/  ULDC.64 UR36, c[0x0][0x208] ;  /* 0x0000820000247ab9 */ /* 0x000fe20000000a00 */
[----:B------:R-:W-:-:S02]  /*03a0*/  ISETP.NE.AND P2, PT, R8, RZ, PT ;  /* 0x000000ff0800720c */ /* 0x000fc40003f45270 */
[----:B------:R-:W-:Y:S02]  /*03b0*/  ISETP.GE.U32.AND P3, PT, R33, 0x2, PT ;  /* 0x000000022100780c */ /* 0x000fe40003f66070 */
[----:B-----5:R-:W-:Y:S02]  /*03c0*/  ISETP.NE.OR P0, PT, R6, RZ, !P0 ;  /* 0x000000ff0600720c */ /* 0x020fe40004705670 */
[----:B-1----:R-:W-:Y:S02]  /*03d0*/  ISETP.NE.OR P1, PT, R3, RZ, !P1 ;  /* 0x000000ff0300720c */ /* 0x002fe40004f25670 */
[----:B------:R-:W-:-:S04]  /*03e0*/  SHF.R.S32.HI R3, RZ, 0x1f, R2 ;  /* 0x0000001fff037819 */ /* 0x000fc80000011402 */
[----:B------:R-:W-:-:S05]  /*03f0*/  LEA.HI R3, R3, R2, RZ, 0x2 ;  /* 0x0000000203037211 */ /* 0x000fca00078f10ff */
[----:B------:R-:W-:Y:S01]  /*0400*/  VOTEU.ALL UP0, P0 ;  /* 0x00000000003f7886 */ /* 0x000fe20000000000 */
[----:B------:R-:W-:Y:S01]  /*0410*/  LOP3.LUT R3, R3, 0xfffffffc, RZ, 0xc0, !PT ;  /* 0xfffffffc03037812 */ /* 0x000fe200078ec0ff */
[----:B------:R-:W-:-:S03]  /*0420*/  VOTEU.ALL UP1, P1 ;  /* 0x00000000003f7886 */ /* 0x000fc60000820000 */
[----:B------:R-:W1:Y:S01]  /*0430*/  @!UP0 S2UR UR7, SR_CgaCtaId ;  /* 0x00000000000789c3 */ /* 0x000e620000008800 */
[----:B------:R-:W-:Y:S01]  /*0440*/  @!UP0 UMOV UR6, 0x400 ;  /* 0x0000040000068882 */ /* 0x000fe20000000000 */
[----:B------:R-:W-:-:S04]  /*0450*/  @!UP0 UIADD3 UR4, -UR4, 0x100000, URZ ;  /* 0x0010000004048890 */ /* 0x000fc8000fffe13f */
[----:B------:R-:W-:Y:S02]  /*0460*/  @!UP0 USHF.L.U32 UR5, UR4, 0xb, URZ ;  /* 0x0000000b04058899 */ /* 0x000fe4000800063f */
[----:B------:R-:W-:Y:S01]  /*0470*/  @!UP0 USHF.L.U32 UR4, UR4, 0x1, URZ ;  /* 0x0000000104048899 */ /* 0x000fe2000800063f */
[----:B------:R-:W-:Y:S01]  /*0480*/  IMAD.IADD R0, R2, 0x1, -R3 ;  /* 0x0000000102007824 */ /* 0x000fe200078e0a03 */
[----:B------:R-:W-:Y:S01]  /*0490*/  @!UP1 UMOV UR9, 0x400 ;  /* 0x0000040000099882 */ /* 0x000fe20000000000 */
[----:B------:R-:W-:Y:S01]  /*04a0*/  VOTEU.ALL UP2, P1 ;  /* 0x00000000003f7886 */ /* 0x000fe20000840000 */
[----:B------:R-:W-:Y:S01]  /*04b0*/  VOTEU.ALL UP3, P1 ;  /* 0x00000000003f7886 */ /* 0x000fe20000860000 */
[----:B------:R-:W-:Y:S01]  /*04c0*/  VOTEU.ALL UP4, P1 ;  /* 0x00000000003f7886 */ /* 0x000fe20000880000 */
[----:B------:R-:W5:Y:S01]  /*04d0*/  @!UP1 S2UR UR10, SR_CgaCtaId ;  /* 0x00000000000a99c3 */ /* 0x000f620000008800 */
[----:B------:R-:W-:Y:S01]  /*04e0*/  VOTEU.ALL UP5, P1 ;  /* 0x00000000003f7886 */ /* 0x000fe200008a0000 */
[----:B------:R-:W-:-:S04]  /*04f0*/  SHF.R.S32.HI R3, RZ, 0x1f, R4 ;  /* 0x0000001fff037819 */ /* 0x000fc80000011404 */
[----:B------:R-:W-:-:S04]  /*0500*/  LEA.HI R3, R3, R4, RZ, 0x7 ;  /* 0x0000000403037211 */ /* 0x000fc800078f38ff */
[----:B------:R-:W-:-:S05]  /*0510*/  LOP3.LUT R3, R3, 0xffffff80, RZ, 0xc0, !PT ;  /* 0xffffff8003037812 */ /* 0x000fca00078ec0ff */
[----:B------:R-:W-:Y:S01]  /*0520*/  IMAD.IADD R3, R4, 0x1, -R3 ;  /* 0x0000000104037824 */ /* 0x000fe200078e0a03 */
[----:B-1----:R-:W-:Y:S02]  /*0530*/  @!UP0 ULEA UR8, UR7, UR6, 0x18 ;  /* 0x0000000607088291 */ /* 0x002fe4000f8ec03f */
[----:B------:R-:W-:-:S04]  /*0540*/  @!UP1 UIADD3 UR6, -UR11, 0x100000, URZ ;  /* 0x001000000b069890 */ /* 0x000fc8000fffe13f */
[----:B------:R-:W-:Y:S02]  /*0550*/  @!UP1 USHF.L.U32 UR7, UR6, 0xb, URZ ;  /* 0x0000000b06079899 */ /* 0x000fe4000800063f */
[----:B------:R-:W-:Y:S01]  /*0560*/  @!UP1 USHF.L.U32 UR6, UR6, 0x1, URZ ;  /* 0x0000000106069899 */ /* 0x000fe2000800063f */
[----:B------:R-:W-:Y:S01]  /*0570*/  VOTEU.ALL UP0, P0 ;  /* 0x00000000003f7886 */ /* 0x000fe20000000000 */
[----:B-----5:R-:W-:Y:S01]  /*0580*/  @!UP1 ULEA UR9, UR10, UR9, 0x18 ;  /* 0x000000090a099291 */ /* 0x020fe2000f8ec03f */
[----:B------:R-:W-:Y:S02]  /*0590*/  VOTEU.ALL UP1, P0 ;  /* 0x00000000003f7886 */ /* 0x000fe40000020000 */
[----:B------:R-:W-:Y:S01]  /*05a0*/  ULDC.64 UR10, c[0x0][0x598] ;  /* 0x00016600000a7ab9 */ /* 0x000fe20000000a00 */
[----:B------:R-:W-:Y:S01]  /*05b0*/  ISETP.NE.AND P0, PT, R0, 0x3, PT ;  /* 0x000000030000780c */ /* 0x000fe20003f05270 */
[----:B------:R-:W1:Y:S02]  /*05c0*/  FENCE.VIEW.ASYNC.S ;  /* 0x00000000000073c6 */ /* 0x000e640000000000 */
[----:B-1----:R1:W2:Y:S01]  /*05d0*/  @!UP0 SYNCS.EXCH.64 URZ, [UR8+0x80], UR4 ;  /* 0x00008004083f85b2 */ /* 0x0022a20008000100 */
[----:B------:R-:W-:-:S02]  /*05e0*/  ISETP.NE.U32.AND P1, PT, RZ, UR10, PT ;  /* 0x0000000aff007c0c */ /* 0x000fc4000bf25070 */
[----:B------:R-:W-:Y:S02]  /*05f0*/  ISETP.EQ.OR P0, PT, R0, RZ, !P0 ;  /* 0x000000ff0000720c */ /* 0x000fe40004702670 */
[----:B------:R-:W-:Y:S02]  /*0600*/  ISETP.NE.AND.EX P1, PT, RZ, UR11, PT, P1 ;  /* 0x0000000bff007c0c */ /* 0x000fe4000bf25310 */
[----:B------:R-:W-:-:S04]  /*0610*/  ISETP.EQ.AND P0, PT, R8, RZ, P0 ;  /* 0x000000ff0800720c */ /* 0x000fc80000702270 */
[----:B------:R-:W-:-:S04]  /*0620*/  SEL R16, RZ, 0x1, !P0 ;  /* 0x00000001ff107807 */ /* 0x000fc80004000000 */
[----:B------:R-:W-:Y:S01]  /*0630*/  SEL R16, R16, 0x2, P3 ;  /* 0x0000000210107807 */ /* 0x000fe20001800000 */
[----:B------:R1:W2:Y:S01]  /*0640*/  @!UP1 SYNCS.EXCH.64 URZ, [UR8+0x88], UR4 ;  /* 0x00008804083f95b2 */ /* 0x0002a20008000100 */
[----:B------:R-:W-:Y:S01]  /*0650*/  NOP ;  /* 0x0000000000007918 */ /* 0x000fe20000000000 */
[----:B------:R1:W2:Y:S01]  /*0660*/  @!UP2 SYNCS.EXCH.64 URZ, [UR9+0x60], UR6 ;  /* 0x00006006093fa5b2 */ /* 0x0002a20008000100 */
[----:B------:R1:W2:Y:S01]  /*0670*/  @!UP3 SYNCS.EXCH.64 URZ, [UR9+0x68], UR6 ;  /* 0x00006806093fb5b2 */ /* 0x0002a20008000100 */
[----:B------:R1:W2:Y:S01]  /*0680*/  @!UP4 SYNCS.EXCH.64 URZ, [UR9+0x70], UR6 ;  /* 0x00007006093fc5b2 */ /* 0x0002a20008000100 */
[----:B------:R1:W2:Y:S01]  /*0690*/  @!UP5 SYNCS.EXCH.64 URZ, [UR9+0x78], UR6 ;  /* 0x00007806093fd5b2 */ /* 0x0002a20008000100 */
[----:B------:R-:W-:Y:S01]  /*06a0*/  NOP ;  /* 0x0000000000007918 */ /* 0x000fe20000000000 */
[----:B--234-:R-:W-:Y:S06]  /*06b0*/  BAR.SYNC.DEFER_BLOCKING 0x0 ;  /* 0x0000000000007b1d */ /* 0x01cfec0000010000 */
[----:B01----:R-:W-:Y:S05]  /*06c0*/  @!P1 BRA `(.L_x_3) ;  /* 0x00000000001c9947 */ /* 0x003fea0003800000 */
[----:B------:R-:W0:Y:S02]  /*06d0*/  LDC.64 R6, c[0x0][0x598] ;  /* 0x00016600ff067b82 */ /* 0x000e240000000a00 */
[----:B0-----:R-:W2:Y:S02]  /*06e0*/  LDG.E.64 R6, desc[UR36][R6.64] ;  /* 0x0000002406067981 */ /* 0x001ea4000c1e1b00 */
[----:B--2---:R-:W-:-:S04]  /*06f0*/  ISETP.NE.U32.AND P0, PT, R6, RZ, PT ;  /* 0x000000ff0600720c */ /* 0x004fc80003f05070 */
[----:B------:R-:W-:-:S13]  /*0700*/  ISETP.NE.AND.EX P0, PT, R7, RZ, PT, P0 ;  /* 0x000000ff0700720c */ /* 0x000fda0003f05300 */
[----:B------:R-:W-:Y:S05]  /*0710*/  @!P0 BRA `(.L_x_3) ;  /* 0x0000000000088947 */ /* 0x000fea0003800000 */
[----:B------:R1:W5:Y:S01]  /*0720*/  LD.E R153, desc[UR36][R6.64] ;  /* 0x0000002406997980 */ /* 0x000362000c101900 */
[----:B------:R-:W-:Y:S05]  /*0730*/  BRA `(.L_x_4) ;  /* 0x0000000000247947 */ /* 0x000fea0003800000 */
.L_x_3:
[----:B------:R-:W-:Y:S02]  /*0740*/  ULDC.64 UR4, c[0x0][0x588] ;  /* 0x0001620000047ab9 */ /* 0x000fe40000000a00 */
[----:B------:R-:W-:-:S04]  /*0750*/  ISETP.NE.U32.AND P0, PT, RZ, UR4, PT ;  /* 0x00000004ff007c0c */ /* 0x000fc8000bf05070 */
[----:B------:R-:W-:-:S13]  /*0760*/  ISETP.NE.AND.EX P0, PT, RZ, UR5, PT, P0 ;  /* 0x00000005ff007c0c */ /* 0x000fda000bf05300 */
[----:B------:R-:W-:Y:S05]  /*0770*/  @!P0 BRA `(.L_x_5) ;  /* 0x00000000000c8947 */ /* 0x000fea0003800000 */
[----:B------:R-:W0:Y:S02]  /*0780*/  LDC.64 R6, c[0x0][0x588] ;  /* 0x00016200ff067b82 */ /* 0x000e240000000a00 */
[----:B0-----:R0:W5:Y:S01]  /*0790*/  LDG.E R153, desc[UR36][R6.64] ;  /* 0x0000002406997981 */ /* 0x001162000c1e1900 */
[----:B------:R-:W-:Y:S05]  /*07a0*/  BRA `(.L_x_4) ;  /* 0x0000000000087947 */ /* 0x000fea0003800000 */
.L_x_5:
[----:B------:R-:W-:Y:S02]  /*07b0*/  ULDC UR4, c[0x0][0x580] ;  /* 0x0001600000047ab9 */ /* 0x000fe40000000800 */
[----:B------:R-:W-:-:S07]  /*07c0*/  IMAD.U32 R153, RZ, RZ, UR4 ;  /* 0x00000004ff997e24 */ /* 0x000fce000f8e00ff */
.L_x_4:
[----:B------:R-:W-:Y:S02]  /*07d0*/  ULDC.64 UR4, c[0x0][0x5a0] ;  /* 0x0001680000047ab9 */ /* 0x000fe40000000a00 */
[----:B------:R-:W-:-:S04]  /*07e0*/  ISETP.NE.U32.AND P0, PT, RZ, UR4, PT ;  /* 0x00000004ff007c0c */ /* 0x000fc8000bf05070 */
[----:B------:R-:W-:-:S13]  /*07f0*/  ISETP.NE.AND.EX P0, PT, RZ, UR5, PT, P0 ;  /* 0x00000005ff007c0c */ /* 0x000fda000bf05300 */
[----:B------:R-:W-:Y:S05]  /*0800*/  @!P0 BRA `(.L_x_6) ;  /* 0x00000000001c8947 */ /* 0x000fea0003800000 */
[----:B01----:R-:W0:Y:S02]  /*0810*/  LDC.64 R6, c[0x0][0x5a0] ;  /* 0x00016800ff067b82 */ /* 0x003e240000000a00 */
[----:B0-----:R-:W2:Y:S02]  /*0820*/  LDG.E.64 R6, desc[UR36][R6.64] ;  /* 0x0000002406067981 */ /* 0x001ea4000c1e1b00 */
[----:B--2---:R-:W-:-:S04]  /*0830*/  ISETP.NE.U32.AND P0, PT, R6, RZ, PT ;  /* 0x000000ff0600720c */ /* 0x004fc80003f05070 */
[----:B------:R-:W-:-:S13]  /*0840*/  ISETP.NE.AND.EX P0, PT, R7, RZ, PT, P0 ;  /* 0x000000ff0700720c */ /* 0x000fda0003f05300 */
[----:B------:R-:W-:Y:S05]  /*0850*/  @!P0 BRA `(.L_x_6) ;  /* 0x0000000000088947 */ /* 0x000fea0003800000 */
[----:B------:R3:W5:Y:S01]  /*0860*/  LD.E R152, desc[UR36][R6.64] ;  /* 0x0000002406987980 */ /* 0x000762000c101900 */
[----:B------:R-:W-:Y:S05]  /*0870*/  BRA `(.L_x_7) ;  /* 0x0000000000247947 */ /* 0x000fea0003800000 */
.L_x_6:
[----:B------:R-:W-:Y:S02]  /*0880*/  ULDC.64 UR4, c[0x0][0x590] ;  /* 0x0001640000047ab9 */ /* 0x000fe40000000a00 */
[----:B------:R-:W-:-:S04]  /*0890*/  ISETP.NE.U32.AND P0, PT, RZ, UR4, PT ;  /* 0x00000004ff007c0c */ /* 0x000fc8000bf05070 */
[----:B------:R-:W-:-:S13]  /*08a0*/  ISETP.NE.AND.EX P0, PT, RZ, UR5, PT, P0 ;  /* 0x00000005ff007c0c */ /* 0x000fda000bf05300 */
[----:B------:R-:W-:Y:S05]  /*08b0*/  @!P0 BRA `(.L_x_8) ;  /* 0x00000000000c8947 */ /* 0x000fea0003800000 */
[----:B01----:R-:W0:Y:S02]  /*08c0*/  LDC.64 R6, c[0x0][0x590] ;  /* 0x00016400ff067b82 */ /* 0x003e240000000a00 */
[----:B0-----:R2:W5:Y:S01]  /*08d0*/  LDG.E R152, desc[UR36][R6.64] ;  /* 0x0000002406987981 */ /* 0x001562000c1e1900 */
[----:B------:R-:W-:Y:S05]  /*08e0*/  BRA `(.L_x_7) ;  /* 0x0000000000087947 */ /* 0x000fea0003800000 */
.L_x_8:
[----:B------:R-:W-:Y:S02]  /*08f0*/  ULDC UR4, c[0x0][0x584] ;  /* 0x0001610000047ab9 */ /* 0x000fe40000000800 */
[----:B------:R-:W-:-:S07]  /*0900*/  IMAD.U32 R152, RZ, RZ, UR4 ;  /* 0x00000004ff987e24 */ /* 0x000fce000f8e00ff */
.L_x_7:
[----:B------:R-:W4:Y:S01]  /*0910*/  LDC R2, c[0x0][0x65c] ;  /* 0x00019700ff027b82 */ /* 0x000f220000000800 */
[----:B------:R-:W4:Y:S01]  /*0920*/  S2R R14, SR_CTAID.Y ;  /* 0x00000000000e7919 */ /* 0x000f220000002600 */
[----:B------:R-:W-:Y:S01]  /*0930*/  ULDC UR6, c[0x0][0x28c] ;  /* 0x0000a30000067ab9 */ /* 0x000fe20000000800 */
[----:B------:R-:W-:Y:S01]  /*0940*/  ISETP.NE.AND P0, PT, R8, 0x2, PT ;  /* 0x000000020800780c */ /* 0x000fe20003f05270 */
[----:B------:R-:W-:Y:S01]  /*0950*/  UIADD3 UR6, UR6, 0x1f, URZ ;  /* 0x0000001f06067890 */ /* 0x000fe2000fffe03f */
[----:B0123--:R-:W0:Y:S01]  /*0960*/  S2R R6, SR_CTAID.X ;  /* 0x0000000000067919 */ /* 0x00fe220000002500 */
[----:B------:R-:W-:Y:S01]  /*0970*/  IMAD.MOV.U32 R7, RZ, RZ, RZ ;  /* 0x000000ffff077224 */ /* 0x000fe200078e00ff */
[----:B------:R-:W-:Y:S01]  /*0980*/  UMOV UR39, URZ ;  /* 0x0000003f00277c82 */ /* 0x000fe20008000000 */
[----:B------:R-:W-:Y:S01]  /*0990*/  USHF.R.S32.HI UR7, URZ, 0x1f, UR6 ;  /* 0x0000001f3f077899 */ /* 0x000fe20008011406 */
[----:B------:R-:W-:Y:S01]  /*09a0*/  UMOV UR38, URZ ;  /* 0x0000003f00267c82 */ /* 0x000fe20008000000 */
[----:B------:R-:W-:-:S02]  /*09b0*/  ULDC.64 UR8, c[0x0][0x650] ;  /* 0x0001940000087ab9 */ /* 0x000fc40000000a00 */
[----:B------:R-:W-:-:S04]  /*09c0*/  ULEA.HI UR7, UR7, UR6, URZ, 0x5 ;  /* 0x0000000607077291 */ /* 0x000fc8000f8f283f */
[----:B------:R-:W-:Y:S01]  /*09d0*/  USHF.R.S32.HI UR40, URZ, 0x5, UR7 ;  /* 0x000000053f287899 */ /* 0x000fe20008011407 */
[----:B----4-:R-:W-:-:S13]  /*09e0*/  ISETP.NE.AND P1, PT, R2, 0x1, PT ;  /* 0x000000010200780c */ /* 0x010fda0003f25270 */
[----:B------:R-:W0:Y:S01]  /*09f0*/  @P1 LDC R19, c[0x0][0x10] ;  /* 0x00000400ff131b82 */ /* 0x000e220000000800 */
[----:B------:R-:W-:Y:S02]  /*0a00*/  @P1 IMAD.MOV.U32 R8, RZ, RZ, R14 ;  /* 0x000000ffff081224 */ /* 0x000fe400078e000e */
[----:B------:R-:W-:Y:S02]  /*0a10*/  @P1 IMAD.MOV.U32 R9, RZ, RZ, RZ ;  /* 0x000000ffff091224 */ /* 0x000fe400078e00ff */
[----:B------:R-:W-:-:S03]  /*0a20*/  @P1 IMAD.MOV.U32 R17, RZ, RZ, RZ ;  /* 0x000000ffff111224 */ /* 0x000fc600078e00ff */
[----:B------:R-:W1:Y:S01]  /*0a30*/  @!P1 LDC R11, c[0x0][0xc] ;  /* 0x00000300ff0b9b82 */ /* 0x000e620000000800 */
[----:B------:R-:W-:Y:S01]  /*0a40*/  ULDC UR4, c[0x0][0xc] ;  /* 0x0000030000047ab9 */ /* 0x000fe20000000800 */
[----:B------:R-:W-:Y:S02]  /*0a50*/  ULDC UR5, c[0x0][0x10] ;  /* 0x0000040000057ab9 */ /* 0x000fe40000000800 */
[----:B------:R-:W-:-:S04]  /*0a60*/  UIMAD.WIDE.U32 UR4, UR4, UR5, URZ ;  /* 0x00000005040472a5 */ /* 0x000fc8000f8e003f */
[----:B------:R-:W2:Y:S01]  /*0a70*/  LDC R2, c[0x0][0x14] ;  /* 0x00000500ff027b82 */ /* 0x000ea20000000800 */
[----:B0-----:R-:W-:-:S04]  /*0a80*/  @P1 IMAD.WIDE.U32 R18, R6, R19, R8 ;  /* 0x0000001306121225 */ /* 0x001fc800078e0008 */
[----:B------:R-:W-:Y:S02]  /*0a90*/  @P1 IMAD.IADD R17, R19, 0x1, R17 ;  /* 0x0000000113111824 */ /* 0x000fe400078e0211 */
[----:B-1----:R-:W-:-:S04]  /*0aa0*/  @!P1 IMAD.WIDE.U32 R8, R11, R14, R6 ;  /* 0x0000000e0b089225 */ /* 0x002fc800078e0006 */
[----:B------:R-:W-:Y:S02]  /*0ab0*/  @!P1 IMAD.MOV.U32 R18, RZ, RZ, R8 ;  /* 0x000000ffff129224 */ /* 0x000fe400078e0008 */
[----:B------:R-:W-:Y:S02]  /*0ac0*/  @!P1 IMAD.MOV.U32 R17, RZ, RZ, R9 ;  /* 0x000000ffff119224 */ /* 0x000fe400078e0009 */
[----:B--2---:R-:W-:-:S04]  /*0ad0*/  IMAD.WIDE.U32 R12, R2, UR4, RZ ;  /* 0x00000004020c7c25 */ /* 0x004fc8000f8e00ff */
[----:B------:R-:W-:Y:S01]  /*0ae0*/  IMAD R23, R2, UR5, RZ ;  /* 0x0000000502177c24 */ /* 0x000fe2000f8e02ff */
[----:B------:R0:W-:Y:S03]  /*0af0*/  STL.64 [R1], R12 ;  /* 0x0000000c01007387 */ /* 0x0001e60000100a00 */
[----:B------:R-:W-:Y:S01]  /*0b00*/  IMAD.IADD R23, R13, 0x1, R23 ;  /* 0x000000010d177824 */ /* 0x000fe200078e0217 */
[----:B------:R-:W-:Y:S06]  /*0b10*/  @P0 BRA `(.L_x_9) ;  /* 0x0000000000200947 */ /* 0x000fec0003800000 */
[----:B------:R-:W-:Y:S01]  /*0b20*/  UISETP.GE.U32.AND UP0, UPT, UR40, 0x5, UPT ;  /* 0x000000052800788c */ /* 0x000fe2000bf06070 */
[----:B------:R-:W-:Y:S01]  /*0b30*/  IADD3 R18, P0, R18, R12, RZ ;  /* 0x0000000c12127210 */ /* 0x000fe20007f1e0ff */
[----:B------:R-:W-:Y:S01]  /*0b40*/  UIMAD.WIDE.U32 UR4, UR40, -0x33333333, URZ ;  /* 0xcccccccd280478a5 */ /* 0x000fe2000f8e003f */
[----:B------:R-:W-:-:S03]  /*0b50*/  UMOV UR38, URZ ;  /* 0x0000003f00267c82 */ /* 0x000fc60008000000 */
[----:B------:R-:W-:Y:S01]  /*0b60*/  USHF.R.U32.HI UR4, URZ, 0x2, UR5 ;  /* 0x000000023f047899 */ /* 0x000fe20008011605 */
[----:B------:R-:W-:-:S03]  /*0b70*/  IMAD.X R17, R23, 0x1, R17, P0 ;  /* 0x0000000117117824 */ /* 0x000fc600000e0611 */
[----:B------:R-:W-:Y:S02]  /*0b80*/  UIMAD UR39, UR4, -0x5, UR40 ;  /* 0xfffffffb042778a4 */ /* 0x000fe4000f8e0228 */
[----:B------:R-:W-:-:S12]  /*0b90*/  @UP0 ULOP3.LUT UR38, UR4, 0x1, URZ, 0xc0, !UPT ;  /* 0x0000000104260892 */ /* 0x000fd8000f8ec03f */
.L_x_9:
[----:B------:R-:W-:Y:S01]  /*0ba0*/  ISETP.GE.U32.AND P0, PT, R18, UR8, PT ;  /* 0x0000000812007c0c */ /* 0x000fe2000bf06070 */
[----:B------:R-:W-:Y:S01]  /*0bb0*/  IMAD.MOV.U32 R19, RZ, RZ, -0x1 ;  /* 0xffffffffff137424 */ /* 0x000fe200078e00ff */
[----:B------:R-:W-:Y:S01]  /*0bc0*/  PRMT R8, RZ, 0x7610, R8 ;  /* 0x00007610ff087816 */ /* 0x000fe20000000008 */
[----:B------:R-:W-:Y:S01]  /*0bd0*/  IMAD.MOV.U32 R22, RZ, RZ, -0x1 ;  /* 0xffffffffff167424 */ /* 0x000fe200078e00ff */
[----:B------:R-:W-:Y:S01]  /*0be0*/  ISETP.GE.U32.AND.EX P0, PT, R17, UR9, PT, P0 ;  /* 0x0000000911007c0c */ /* 0x000fe2000bf06100 */
[----:B------:R-:W-:-:S12]  /*0bf0*/  IMAD.MOV.U32 R2, RZ, RZ, -0x1 ;  /* 0xffffffffff027424 */ /* 0x000fd800078e00ff */
[----:B------:R-:W-:Y:S05]  /*0c00*/  @P0 BRA `(.L_x_10) ;  /* 0x00000004005c0947 */ /* 0x000fea0003800000 */
[----:B------:R-:W1:Y:S01]  /*0c10*/  LDC.64 R20, c[0x0][0x628] ;  /* 0x00018a00ff147b82 */ /* 0x000e620000000a00 */
[----:B------:R-:W-:Y:S02]  /*0c20*/  IMAD.MOV.U32 R8, RZ, RZ, R18 ;  /* 0x000000ffff087224 */ /* 0x000fe400078e0012 */
[----:B------:R-:W-:-:S05]  /*0c30*/  IMAD.MOV.U32 R9, RZ, RZ, R17 ;  /* 0x000000ffff097224 */ /* 0x000fca00078e0011 */
[----:B------:R-:W2:Y:S08]  /*0c40*/  LDC R2, c[0x0][0x630] ;  /* 0x00018c00ff027b82 */ /* 0x000eb00000000800 */
[----:B------:R-:W3:Y:S01]  /*0c50*/  LDC.64 R24, c[0x0][0x620] ;  /* 0x00018800ff187b82 */ /* 0x000ee20000000a00 */
[----:B-1----:R-:W-:-:S04]  /*0c60*/  ISETP.NE.U32.AND P0, PT, R20, RZ, PT ;  /* 0x000000ff1400720c */ /* 0x002fc80003f05070 */
[----:B------:R-:W-:-:S13]  /*0c70*/  ISETP.NE.AND.EX P0, PT, R21, RZ, PT, P0 ;  /* 0x000000ff1500720c */ /* 0x000fda0003f05300 */
[----:B--23--:R-:W-:Y:S05]  /*0c80*/  @!P0 BRA `(.L_x_11) ;  /* 0x0000000000288947 */ /* 0x00cfea0003800000 */
[----:B0-----:R-:W0:Y:S02]  /*0c90*/  LDC R13, c[0x0][0x634] ;  /* 0x00018d00ff0d7b82 */ /* 0x001e240000000800 */
[----:B0-----:R-:W-:-:S05]  /*0ca0*/  IADD3 R13, P0, R18, R13, RZ ;  /* 0x0000000d120d7210 */ /* 0x001fca0007f1e0ff */
[----:B------:R-:W-:-:S04]  /*0cb0*/  IMAD.X R15, RZ, RZ, R17, P0 ;  /* 0x000000ffff0f7224 */ /* 0x000fc800000e0611 */
[----:B------:R-:W-:-:S04]  /*0cc0*/  IMAD.WIDE.U32 R8, R15, R20, RZ ;  /* 0x000000140f087225 */ /* 0x000fc800078e00ff */
[----:B------:R-:W-:-:S04]  /*0cd0*/  IMAD.WIDE.U32 R10, P0, R13, R21, R8 ;  /* 0x000000150d0a7225 */ /* 0x000fc80007800008 */
[----:B------:R-:W-:-:S04]  /*0ce0*/  IMAD.WIDE.U32 R8, R13, R20, RZ ;  /* 0x000000140d087225 */ /* 0x000fc800078e00ff */
[----:B------:R-:W-:Y:S01]  /*0cf0*/  IMAD.X R13, RZ, RZ, RZ, P0 ;  /* 0x000000ffff0d7224 */ /* 0x000fe200000e06ff */
[----:B------:R-:W-:Y:S01]  /*0d00*/  IADD3 RZ, P0, R9, R10, RZ ;  /* 0x0000000a09ff7210 */ /* 0x000fe20007f1e0ff */
[----:B------:R-:W-:-:S04]  /*0d10*/  IMAD.MOV.U32 R12, RZ, RZ, R11 ;  /* 0x000000ffff0c7224 */ /* 0x000fc800078e000b */
[----:B------:R-:W-:-:S08]  /*0d20*/  IMAD.WIDE.U32.X R8, R15, R21, R12, P0 ;  /* 0x000000150f087225 */ /* 0x000fd000000e040c */
.L_x_11:
[-CC-:B------:R-:W-:Y:S01]  /*0d30*/  SHF.R.U64 R31, R8, R2.reuse, R9.reuse ;  /* 0x00000002081f7219 */ /* 0x180fe20000001209 */
[----:B0-----:R-:W0:Y:S01]  /*0d40*/  LDC R12, c[0x0][0x618] ;  /* 0x00018600ff0c7b82 */ /* 0x001e220000000800 */
[----:B------:R-:W-:Y:S01]  /*0d50*/  SHF.R.U32.HI R7, RZ, R2, R9 ;  /* 0x00000002ff077219 */ /* 0x000fe20000011609 */
[----:B------:R-:W-:Y:S01]  /*0d60*/  ULDC UR4, c[0x0][0x150] ;  /* 0x0000540000047ab9 */ /* 0x000fe20000000800 */
[----:B------:R-:W-:Y:S01]  /*0d70*/  IADD3 R11, P0, RZ, -R31, RZ ;  /* 0x8000001fff0b7210 */ /* 0x000fe20007f1e0ff */
[----:B------:R-:W-:Y:S01]  /*0d80*/  IMAD.MOV.U32 R19, RZ, RZ, R17 ;  /* 0x000000ffff137224 */ /* 0x000fe200078e0011 */
[----:B------:R-:W-:-:S03]  /*0d90*/  I2FP.F32.U32 R2, R6 ;  /* 0x0000000600027245 */ /* 0x000fc60000201000 */
[----:B------:R-:W1:Y:S01]  /*0da0*/  LDC.64 R26, c[0x0][0x640] ;  /* 0x00019000ff1a7b82 */ /* 0x000e620000000a00 */
[----:B------:R-:W-:Y:S02]  /*0db0*/  IMAD.X R13, RZ, RZ, ~R7, P0 ;  /* 0x000000ffff0d7224 */ /* 0x000fe400000e0e07 */
[----:B------:R-:W-:Y:S01]  /*0dc0*/  FMUL R2, R2, UR4 ;  /* 0x0000000402027c20 */ /* 0x000fe20008400000 */
[----:B------:R-:W-:Y:S01]  /*0dd0*/  IMAD.WIDE.U32 R8, R11, R24, R18 ;  /* 0x000000180b087225 */ /* 0x000fe200078e0012 */
[----:B------:R-:W-:-:S03]  /*0de0*/  ULDC UR4, c[0x0][0x154] ;  /* 0x0000550000047ab9 */ /* 0x000fc60000000800 */
[----:B------:R-:W-:Y:S01]  /*0df0*/  IMAD R10, R13, R24, RZ ;  /* 0x000000180d0a7224 */ /* 0x000fe200078e02ff */
[----:B------:R-:W2:Y:S01]  /*0e00*/  LDC R7, c[0x0][0x144] ;  /* 0x00005100ff077b82 */ /* 0x000ea20000000800 */
[----:B------:R-:W3:Y:S02]  /*0e10*/  F2I.U32.TRUNC.NTZ R2, R2 ;  /* 0x0000000200027305 */ /* 0x000ee4000020f000 */
[----:B------:R-:W-:-:S04]  /*0e20*/  IMAD R11, R11, R25, R10 ;  /* 0x000000190b0b7224 */ /* 0x000fc800078e020a */
[----:B------:R-:W-:Y:S01]  /*0e30*/  IMAD.IADD R9, R9, 0x1, R11 ;  /* 0x0000000109097824 */ /* 0x000fe200078e020b */
[----:B------:R-:W4:Y:S01]  /*0e40*/  LDC R22, c[0x0][0x608] ;  /* 0x00018200ff167b82 */ /* 0x000f220000000800 */
[----:B------:R-:W-:-:S03]  /*0e50*/  IMAD.MOV.U32 R11, RZ, RZ, -0x1 ;  /* 0xffffffffff0b7424 */ /* 0x000fc600078e00ff */
[--C-:B0-----:R-:W-:Y:S02]  /*0e60*/  SHF.R.U64 R20, R8, R12, R9.reuse ;  /* 0x0000000c08147219 */ /* 0x101fe40000001209 */
[----:B------:R-:W-:Y:S02]  /*0e70*/  I2FP.F32.U32 R8, R14 ;  /* 0x0000000e00087245 */ /* 0x000fe40000201000 */
[----:B------:R-:W0:Y:S01]  /*0e80*/  LDC R24, c[0x0][0x658] ;  /* 0x00019600ff187b82 */ /* 0x000e220000000800 */
[----:B-1----:R-:W-:Y:S01]  /*0e90*/  ISETP.NE.U32.AND P0, PT, R26, RZ, PT ;  /* 0x000000ff1a00720c */ /* 0x002fe20003f05070 */
[----:B---3--:R-:W-:Y:S02]  /*0ea0*/  IMAD.MOV R10, RZ, RZ, -R2 ;  /* 0x000000ffff0a7224 */ /* 0x008fe400078e0a02 */
[----:B------:R-:W-:Y:S01]  /*0eb0*/  FMUL R8, R8, UR4 ;  /* 0x0000000408087c20 */ /* 0x000fe20008400000 */
[----:B------:R-:W-:Y:S02]  /*0ec0*/  SHF.R.U32.HI R9, RZ, R12, R9 ;  /* 0x0000000cff097219 */ /* 0x000fe40000011609 */
[----:B------:R-:W-:Y:S01]  /*0ed0*/  ISETP.NE.AND.EX P0, PT, R27, RZ, PT, P0 ;  /* 0x000000ff1b00720c */ /* 0x000fe20003f05300 */
[----:B------:R1:W3:Y:S01]  /*0ee0*/  F2I.U32.TRUNC.NTZ R15, R8 ;  /* 0x00000008000f7305 */ /* 0x0002e2000020f000 */
[----:B------:R-:W1:Y:S01]  /*0ef0*/  LDC R19, c[0x0][0x148] ;  /* 0x00005200ff137b82 */ /* 0x000e620000000800 */
[----:B--2---:R-:W-:-:S07]  /*0f00*/  IMAD R2, R7, R10, R6 ;  /* 0x0000000a07027224 */ /* 0x004fce00078e0206 */
[----:B------:R-:W2:Y:S01]  /*0f10*/  LDC R25, c[0x0][0x600] ;  /* 0x00018000ff197b82 */ /* 0x000ea20000000800 */
[-CC-:B----4-:R-:W-:Y:S02]  /*0f20*/  SHF.R.U64 R32, R20, R22.reuse, R9.reuse ;  /* 0x0000001614207219 */ /* 0x190fe40000001209 */
[----:B------:R-:W-:Y:S01]  /*0f30*/  SHF.R.U32.HI R7, RZ, R22, R9 ;  /* 0x00000016ff077219 */ /* 0x000fe20000011609 */
[----:B------:R-:W-:-:S04]  /*0f40*/  IMAD.MOV.U32 R9, RZ, RZ, 0x1 ;  /* 0x00000001ff097424 */ /* 0x000fc800078e00ff */
[----:B------:R-:W4:Y:S01]  /*0f50*/  LDC R28, c[0x0][0x648] ;  /* 0x00019200ff1c7b82 */ /* 0x000f220000000800 */
[-C--:B0-----:R-:W-:Y:S02]  /*0f60*/  SHF.L.U32 R6, R11, R24.reuse, RZ ;  /* 0x000000180b067219 */ /* 0x081fe400000006ff */
[--C-:B------:R-:W-:Y:S02]  /*0f70*/  SHF.R.U64 R22, R32, R24, R7.reuse ;  /* 0x0000001820167219 */ /* 0x100fe40000001207 */
[----:B------:R-:W-:Y:S02]  /*0f80*/  LOP3.LUT R13, RZ, R6, RZ, 0x33, !PT ;  /* 0x00000006ff0d7212 */ /* 0x000fe400078e33ff */
[-C--:B------:R-:W-:Y:S01]  /*0f90*/  SHF.R.U32.HI R7, RZ, R24.reuse, R7 ;  /* 0x00000018ff077219 */ /* 0x080fe20000011607 */
[----:B------:R-:W0:Y:S01]  /*0fa0*/  LDC R29, c[0x0][0x638] ;  /* 0x00018e00ff1d7b82 */ /* 0x000e220000000800 */
[----:B------:R-:W-:Y:S01]  /*0fb0*/  SHF.L.U32 R12, R9, R24, RZ ;  /* 0x00000018090c7219 */ /* 0x000fe200000006ff */
[----:B------:R-:W-:-:S06]  /*0fc0*/  IMAD.MOV.U32 R6, RZ, RZ, R22 ;  /* 0x000000ffff067224 */ /* 0x000fcc00078e0016 */
[----:B------:R-:W0:Y:S01]  /*0fd0*/  LDC R30, c[0x0][0x610] ;  /* 0x00018400ff1e7b82 */ /* 0x000e220000000800 */
[----:B-1-3--:R-:W-:Y:S05]  /*0fe0*/  @!P0 BRA `(.L_x_12) ;  /* 0x0000000000288947 */ /* 0x00afea0003800000 */
[----:B------:R-:W1:Y:S02]  /*0ff0*/  LDC R11, c[0x0][0x64c] ;  /* 0x00019300ff0b7b82 */ /* 0x000e640000000800 */
[----:B-1----:R-:W-:-:S05]  /*1000*/  IADD3 R11, P0, R22, R11, RZ ;  /* 0x0000000b160b7210 */ /* 0x002fca0007f1e0ff */
        /* <DEDUP_REMOVED lines=8> */
.L_x_12:
[----:B----4-:R-:W-:Y:S01]  /*1090*/  SHF.R.U64 R6, R6, R28, R7 ;  /* 0x0000001c06067219 */ /* 0x010fe20000001207 */
[----:B--2---:R-:W-:Y:S01]  /*10a0*/  VIADD R7, R25, 0xffffffff ;  /* 0xffffffff19077836 */ /* 0x004fe20000000000 */
[----:B------:R-:W-:Y:S01]  /*10b0*/  LOP3.LUT R13, R32, R13, RZ, 0xc0, !PT ;  /* 0x0000000d200d7212 */ /* 0x000fe200078ec0ff */
[----:B------:R-:W-:Y:S02]  /*10c0*/  IMAD.MOV R15, RZ, RZ, -R15 ;  /* 0x000000ffff0f7224 */ /* 0x000fe400078e0a0f */
[----:B------:R-:W-:Y:S01]  /*10d0*/  IMAD.MOV R8, RZ, RZ, -R6 ;  /* 0x000000ffff087224 */ /* 0x000fe200078e0a06 */
[----:B------:R-:W-:Y:S01]  /*10e0*/  LOP3.LUT R7, R20, R7, RZ, 0xc0, !PT ;  /* 0x0000000714077212 */ /* 0x000fe200078ec0ff */
[----:B------:R-:W-:Y:S02]  /*10f0*/  IMAD R13, R12, R6, R13 ;  /* 0x000000060c0d7224 */ /* 0x000fe400078e020d */
[----:B------:R-:W-:Y:S02]  /*1100*/  @P1 IMAD R2, R19, R15, R14 ;  /* 0x0000000f13021224 */ /* 0x000fe400078e020e */
[----:B0-----:R-:W-:-:S02]  /*1110*/  IMAD R6, R8, R29, R22 ;  /* 0x0000001d08067224 */ /* 0x001fc400078e0216 */
[----:B------:R-:W-:Y:S02]  /*1120*/  IMAD R2, R13, R30, R2 ;  /* 0x0000001e0d027224 */ /* 0x000fe400078e0202 */
[----:B------:R-:W-:Y:S02]  /*1130*/  IMAD R19, R6, R25, R7 ;  /* 0x0000001906137224 */ /* 0x000fe400078e0207 */
[----:B------:R-:W-:-:S03]  /*1140*/  IMAD.MOV.U32 R8, RZ, RZ, 0x1 ;  /* 0x00000001ff087424 */ /* 0x000fc600078e00ff */
[----:B------:R-:W-:Y:S02]  /*1150*/  SEL R22, R19, R2, !P1 ;  /* 0x0000000213167207 */ /* 0x000fe40004800000 */
[----:B------:R-:W-:Y:S01]  /*1160*/  SEL R19, R2, R19, !P1 ;  /* 0x0000001302137207 */ /* 0x000fe20004800000 */
[----:B------:R-:W-:-:S07]  /*1170*/  IMAD.MOV.U32 R2, RZ, RZ, R31 ;  /* 0x000000ffff027224 */ /* 0x000fce00078e001f */
.L_x_10:
[----:B------:R-:W-:Y:S05]  /*1180*/  @!P2 BRA `(.L_x_13) ;  /* 0x0000008c00f4a947 */ /* 0x000fea0003800000 */
[----:B------:R-:W-:-:S13]  /*1190*/  ISETP.GT.U32.AND P0, PT, R33, 0x1, PT ;  /* 0x000000012100780c */ /* 0x000fda0003f04070 */
[----:B------:R-:W-:Y:S05]  /*11a0*/  @P0 EXIT ;  /* 0x000000000000094d */ /* 0x000fea0003800000 */
.L_x_14:
[----:B------:R-:W-:-:S08]  /*11b0*/  NOP ;  /* 0x0000000000007918 */ /* 0x000fd00000000000 */
[----:B------:R-:W1:Y:S02]  /*11c0*/  USETMAXREG.TRY_ALLOC.CTAPOOL UP0, 0xe8 ;  /* 0x000000e8000079c8 */ /* 0x000e640008000600 */
[----:B-1----:R-:W-:-:S13]  /*11d0*/  PLOP3.LUT P0, PT, PT, PT, UP0, 0x80, 0x0 ;  /* 0x000000000000781c */ /* 0x002fda0003f0f008 */
[----:B------:R-:W-:Y:S05]  /*11e0*/  @!P0 BRA `(.L_x_14) ;  /* 0xfffffffc00f08947 */ /* 0x000fea000383ffff */
[----:B------:R-:W-:-:S13]  /*11f0*/  LOP3.LUT P0, RZ, R8, 0xff, RZ, 0xc0, !PT ;  /* 0x000000ff08ff7812 */ /* 0x000fda000780c0ff */
[----:B------:R-:W-:Y:S05]  /*1200*/  @!P0 EXIT ;  /* 0x000000000000894d */ /* 0x000fea0003800000 */
[----:B------:R-:W1:Y:S01]  /*1210*/  S2UR UR4, SR_CgaCtaId ;  /* 0x00000000000479c3 */ /* 0x000e620000008800 */
[----:B------:R-:W-:Y:S01]  /*1220*/  VIADD R6, R5, 0xffffffff ;  /* 0xffffffff05067836 */ /* 0x000fe20000000000 */
[----:B------:R-:W-:Y:S01]  /*1230*/  SHF.R.S32.HI R0, RZ, 0x1f, R3 ;  /* 0x0000001fff007819 */ /* 0x000fe20000011403 */
[----:B------:R-:W-:Y:S01]  /*1240*/  UMOV UR41, 0x400 ;  /* 0x0000040000297882 */ /* 0x000fe20000000000 */
[----:B------:R-:W-:Y:S01]  /*1250*/  UISETP.LT.AND UP0, UPT, UR40, 0x1, UPT ;  /* 0x000000012800788c */ /* 0x000fe2000bf01270 */
[----:B------:R-:W-:Y:S01]  /*1260*/  LOP3.LUT R172, R16, 0x1, RZ, 0xfc, !PT ;  /* 0x0000000110ac7812 */ /* 0x000fe200078efcff */
[----:B------:R-:W-:Y:S01]  /*1270*/  USHF.L.U32 UR44, UR40, 0x1, URZ ;  /* 0x00000001282c7899 */ /* 0x000fe2000800063f */
[----:B------:R-:W-:Y:S01]  /*1280*/  R2UR UR42, R6 ;  /* 0x00000000062a72ca */ /* 0x000fe200000e0000 */
[----:B------:R-:W-:Y:S01]  /*1290*/  USEL UR43, UR40, 0x1, UP0 ;  /* 0x00000001282b7887 */ /* 0x000fe20008000000 */
[CC--:B------:R-:W-:Y:S02]  /*12a0*/  LEA.HI R4, R0.reuse, R3.reuse, RZ, 0x2 ;  /* 0x0000000300047211 */ /* 0x0c0fe400078f10ff */
[----:B------:R-:W-:Y:S01]  /*12b0*/  LEA.HI R0, R0, R3, RZ, 0x5 ;  /* 0x0000000300007211 */ /* 0x000fe200078f28ff */
[----:B------:R-:W-:Y:S01]  /*12c0*/  UIADD3 UR43, -UR43, UR40, URZ ;  /* 0x000000282b2b7290 */ /* 0x000fe2000fffe13f */
[----:B------:R-:W-:-:S02]  /*12d0*/  SHF.R.S32.HI R154, RZ, 0x2, R4 ;  /* 0x00000002ff9a7819 */ /* 0x000fc40000011404 */
[----:B------:R-:W-:Y:S02]  /*12e0*/  SHF.R.S32.HI R5, RZ, 0x1f, R4 ;  /* 0x0000001fff057819 */ /* 0x000fe40000011404 */
[----:B------:R-:W-:Y:S02]  /*12f0*/  LOP3.LUT R156, R4, 0xfffffffc, RZ, 0xc0, !PT ;  /* 0xfffffffc049c7812 */ /* 0x000fe400078ec0ff */
[----:B------:R-:W-:Y:S01]  /*1300*/  LEA.HI R5, R5, R154, RZ, 0x3 ;  /* 0x0000009a05057211 */ /* 0x000fe200078f18ff */
[----:B------:R-:W-:Y:S01]  /*1310*/  USHF.L.U32 UR42, UR42, 0x3, URZ ;  /* 0x000000032a2a7899 */ /* 0x000fe2000800063f */
[----:B------:R-:W-:Y:S01]  /*1320*/  ISETP.NE.AND P0, PT, R6, RZ, PT ;  /* 0x000000ff0600720c */ /* 0x000fe20003f05270 */
[----:B------:R-:W-:Y:S01]  /*1330*/  IMAD.IADD R156, R3, 0x1, -R156 ;  /* 0x00000001039c7824 */ /* 0x000fe200078e0a9c */
[----:B------:R-:W-:Y:S01]  /*1340*/  LOP3.LUT R5, R5, 0xfffffff8, RZ, 0xc0, !PT ;  /* 0xfffffff805057812 */ /* 0x000fe200078ec0ff */
[----:B-1----:R-:W-:Y:S01]  /*1350*/  ULEA UR41, UR4, UR41, 0x18 ;  /* 0x0000002904297291 */ /* 0x002fe2000f8ec03f */
[----:B------:R-:W-:Y:S01]  /*1360*/  SEL R173, RZ, 0x1, P0 ;  /* 0x00000001ffad7807 */ /* 0x000fe20000000000 */
[----:B------:R-:W-:Y:S01]  /*1370*/  IMAD.U32 R158, RZ, RZ, UR42 ;  /* 0x0000002aff9e7e24 */ /* 0x000fe2000f8e00ff */
[----:B------:R-:W-:Y:S01]  /*1380*/  ULDC UR4, c[0x0][0x284] ;  /* 0x0000a10000047ab9 */ /* 0x000fe20000000800 */
[----:B------:R-:W-:Y:S01]  /*1390*/  IMAD.IADD R154, R154, 0x1, -R5 ;  /* 0x000000019a9a7824 */ /* 0x000fe200078e0a05 */
[----:B------:R-:W-:Y:S01]  /*13a0*/  UIADD3 UR45, UR41, 0x60, URZ ;  /* 0x00000060292d7890 */ /* 0x000fe2000fffe03f */
[----:B------:R-:W-:-:S02]  /*13b0*/  SHF.R.S32.HI R5, RZ, 0x5, R0 ;  /* 0x00000005ff057819 */ /* 0x000fc40000011400 */
[C---:B------:R-:W-:Y:S02]  /*13c0*/  LOP3.LUT R160, R158.reuse, 0x8, RZ, 0xc0, !PT ;  /* 0x000000089ea07812 */ /* 0x040fe400078ec0ff */
[--C-:B------:R-:W-:Y:S01]  /*13d0*/  SHF.R.S32.HI R155, RZ, 0x1f, R154.reuse ;  /* 0x0000001fff9b7819 */ /* 0x100fe2000001149a */
[C-C-:B------:R-:W-:Y:S01]  /*13e0*/  IMAD R161, R5.reuse, -0x10, -R154.reuse ;  /* 0xfffffff005a17824 */ /* 0x140fe200078e0a9a */
[----:B------:R-:W-:Y:S01]  /*13f0*/  LOP3.LUT R158, R158, 0x8, RZ, 0xc, !PT ;  /* 0x000000089e9e7812 */ /* 0x000fe200078e0cff */
[----:B------:R-:W-:Y:S01]  /*1400*/  IMAD.U32 R157, RZ, RZ, UR45 ;  /* 0x0000002dff9d7e24 */ /* 0x000fe2000f8e00ff */
[----:B------:R-:W-:Y:S01]  /*1410*/  LOP3.LUT R160, R160, 0x18, RZ, 0x3c, !PT ;  /* 0x00000018a0a07812 */ /* 0x000fe200078e3cff */
[----:B------:R-:W-:-:S04]  /*1420*/  IMAD.WIDE R154, R5, 0x10, R154 ;  /* 0x00000010059a7825 */ /* 0x000fc800078e029a */
[----:B------:R-:W-:Y:S02]  /*1430*/  VIADD R159, R157, UR42 ;  /* 0x0000002a9d9f7c36 */ /* 0x000fe40008000000 */
[----:B------:R-:W-:-:S07]  /*1440*/  VIADD R161, R161, UR4 ;  /* 0x00000004a1a17c36 */ /* 0x000fce0008000000 */
.L_x_290:
[----:B------:R-:W-:Y:S01]  /*1450*/  SHF.L.U32 R0, R173, 0x1f, RZ ;  /* 0x0000001fad007819 */ /* 0x000fe200000006ff */
[----:B------:R-:W-:Y:S02]  /*1460*/  ULDC UR4, c[0x0][0x28c] ;  /* 0x0000a30000047ab9 */ /* 0x000fe40000000800 */
[----:B------:R-:W-:Y:S01]  /*1470*/  ISETP.LT.AND P1, PT, RZ, UR4, PT ;  /* 0x00000004ff007c0c */ /* 0x000fe2000bf21270 */
[----:B------:R-:W1:Y:S02]  /*1480*/  SYNCS.PHASECHK.TRANS64.TRYWAIT P0, [R157+UR42], R0 ;  /* 0x000000009d0075a7 */ /* 0x000e64000800016a */
[----:B-1-34-:R-:W-:Y:S10]  /*1490*/  @!P0 BRA `(.L_x_15) ;  /* 0x0000009c004c8947 */ /* 0x01aff40003800000 */
.L_x_313:
[----:B------:R-:W-:Y:S05]  /*14a0*/  @P1 BRA `(.L_x_16) ;  /* 0x0000000000401947 */ /* 0x000fea0003800000 */
[----:B-1----:R-:W-:Y:S01]  /*14b0*/  MOV R0, 0x0 ;  /* 0x0000000000007802 */ /* 0x002fe20000000f00 */
[----:B------:R-:W-:Y:S01]  /*14c0*/  ULDC.64 UR4, c[0x4][0x68] ;  /* 0x01001a0000047ab9 */ /* 0x000fe20000000a00 */
[----:B------:R-:W-:Y:S01]  /*14d0*/  ULDC.64 UR6, c[0x4][0x8] ;  /* 0x0100020000067ab9 */ /* 0x000fe20000000a00 */
[----:B------:R-:W-:Y:S01]  /*14e0*/  IMAD.U32 R4, RZ, RZ, UR4 ;  /* 0x00000004ff047e24 */ /* 0x000fe2000f8e00ff */
[----:B------:R1:W2:Y:S01]  /*14f0*/  LDC.64 R14, c[0x4][R0] ;  /* 0x01000000000e7b82 */ /* 0x0002a20000000a00 */
[----:B------:R-:W-:Y:S01]  /*1500*/  IMAD.U32 R5, RZ, RZ, UR5 ;  /* 0x00000005ff057e24 */ /* 0x000fe2000f8e00ff */
[----:B------:R-:W-:Y:S01]  /*1510*/  ULDC.64 UR4, c[0x4][0x70] ;  /* 0x01001c0000047ab9 */ /* 0x000fe20000000a00 */
[----:B------:R-:W-:Y:S02]  /*1520*/  IMAD.U32 R10, RZ, RZ, UR6 ;  /* 0x00000006ff0a7e24 */ /* 0x000fe4000f8e00ff */
[----:B------:R-:W-:Y:S02]  /*1530*/  IMAD.U32 R6, RZ, RZ, UR4 ;  /* 0x00000004ff067e24 */ /* 0x000fe4000f8e00ff */
[----:B------:R-:W-:-:S02]  /*1540*/  IMAD.U32 R7, RZ, RZ, UR5 ;  /* 0x00000005ff077e24 */ /* 0x000fc4000f8e00ff */
[----:B------:R-:W-:Y:S02]  /*1550*/  IMAD.U32 R11, RZ, RZ, UR7 ;  /* 0x00000007ff0b7e24 */ /* 0x000fe4000f8e00ff */
[----:B------:R-:W-:Y:S02]  /*1560*/  IMAD.MOV.U32 R8, RZ, RZ, 0x1e1 ;  /* 0x000001e1ff087424 */ /* 0x000fe400078e00ff */
[----:B0-----:R-:W-:Y:S02]  /*1570*/  IMAD.MOV.U32 R12, RZ, RZ, 0x1 ;  /* 0x00000001ff0c7424 */ /* 0x001fe400078e00ff */
[----:B-1----:R-:W-:-:S07]  /*1580*/  IMAD.MOV.U32 R13, RZ, RZ, RZ ;  /* 0x000000ffff0d7224 */ /* 0x002fce00078e00ff */
[----:B------:R-:W-:-:S07]  /*1590*/  LEPC R20, `(.L_x_16) ;  /* 0x000000001014794e */ /* 0x000fce0000000000 */
[----:B--2--5:R-:W-:Y:S05]  /*15a0*/  CALL.ABS.NOINC R14 ;  /* 0x000000000e007343 */ /* 0x024fea0003c00000 */
.L_x_16:
[----:B------:R-:W-:-:S13]  /*15b0*/  ISETP.NE.AND P0, PT, R172, 0x3, PT ;  /* 0x00000003ac00780c */ /* 0x000fda0003f05270 */
[----:B------:R-:W-:Y:S05]  /*15c0*/  @!P0 BRA `(.L_x_17) ;  /* 0x0000000000048947 */ /* 0x000fea0003800000 */
[----:B------:R-:W-:Y:S01]  /*15d0*/  BPT.TRAP 0x1 ;  /* 0x000000040000795c */ /* 0x000fe20000300000 */
.L_x_17:
[----:B------:R-:W-:Y:S02]  /*15e0*/  IMAD.U32 R3, RZ, RZ, UR39 ;  /* 0x00000027ff037e24 */ /* 0x000fe4000f8e00ff */
[----:B-1----:R-:W-:-:S03]  /*15f0*/  IMAD.U32 R0, RZ, RZ, UR38 ;  /* 0x00000026ff007e24 */ /* 0x002fc6000f8e00ff */
[----:B------:R-:W-:Y:S02]  /*1600*/  LEA R3, R3, UR41, 0x3 ;  /* 0x0000002903037c11 */ /* 0x000fe4000f8e18ff */
[----:B------:R-:W-:-:S04]  /*1610*/  SHF.L.U32 R0, R0, 0x1f, RZ ;  /* 0x0000001f00007819 */ /* 0x000fc800000006ff */
[----:B------:R1:W2:Y:S01]  /*1620*/  SYNCS.PHASECHK.TRANS64.TRYWAIT P1, [R3+URZ], R0 ;  /* 0x00000000030075a7 */ /* 0x0002a2000802017f */
[----:B------:R-:W-:Y:S05]  /*1630*/  @!P0 BRA `(.L_x_18) ;  /* 0x0000000000048947 */ /* 0x000fea0003800000 */
[----:B------:R-:W-:Y:S01]  /*1640*/  BPT.TRAP 0x1 ;  /* 0x000000040000795c */ /* 0x000fe20000300000 */
.L_x_18:
[----:B------:R-:W-:-:S05]  /*1650*/  IMAD.U32 R4, RZ, RZ, UR43 ;  /* 0x0000002bff047e24 */ /* 0x000fca000f8e00ff */
[----:B------:R-:W-:Y:S01]  /*1660*/  ISETP.GE.AND P2, PT, R4, 0x1, PT ;  /* 0x000000010400780c */ /* 0x000fe20003f46270 */
[----:B--2---:R-:W-:-:S12]  /*1670*/  @P1 BRA `(.L_x_19) ;  /* 0x0000000000081947 */ /* 0x004fd80003800000 */
[----:B------:R-:W2:Y:S02]  /*1680*/  SYNCS.PHASECHK.TRANS64.TRYWAIT P1, [R3+URZ], R0 ;  /* 0x00000000030075a7 */ /* 0x000ea4000802017f */
[----:B--2---:R-:W-:Y:S05]  /*1690*/  @!P1 BRA `(.L_x_20) ;  /* 0x0000009800e09947 */ /* 0x004fea0003800000 */
.L_x_19:
[----:B------:R-:W-:Y:S05]  /*16a0*/  WARPSYNC.ALL ;  /* 0x0000000000007948 */ /* 0x000fea0003800000 */
[----:B------:R-:W-:Y:S01]  /*16b0*/  UIADD3 UR4, UR41, 0x180, URZ ;  /* 0x0000018029047890 */ /* 0x000fe2000fffe03f */
[----:B------:R-:W-:Y:S01]  /*16c0*/  WARPGROUP.ARRIVE ;  /* 0x00000000000079c5 */ /* 0x000fe20000000000 */
[----:B------:R-:W-:Y:S02]  /*16d0*/  UIADD3 UR5, UR41, 0x5180, URZ ;  /* 0x0000518029057890 */ /* 0x000fe4000fffe03f */
[----:B------:R-:W-:Y:S02]  /*16e0*/  USHF.R.U32.HI UR4, URZ, 0x4, UR4 ;  /* 0x000000043f047899 */ /* 0x000fe40008011604 */
[----:B------:R-:W-:-:S02]  /*16f0*/  USHF.R.U32.HI UR5, URZ, 0x4, UR5 ;  /* 0x000000043f057899 */ /* 0x000fc40008011605 */
[----:B------:R-:W-:Y:S02]  /*1700*/  ULOP3.LUT UR4, UR4, 0x3fff, URZ, 0xc0, !UPT ;  /* 0x00003fff04047892 */ /* 0x000fe4000f8ec03f */
[----:B------:R-:W-:Y:S02]  /*1710*/  ULOP3.LUT UR5, UR5, 0x3fff, URZ, 0xc0, !UPT ;  /* 0x00003fff05057892 */ /* 0x000fe4000f8ec03f */
[----:B------:R-:W-:Y:S02]  /*1720*/  ULOP3.LUT UR11, UR4, 0x10000, URZ, 0xfc, !UPT ;  /* 0x00010000040b7892 */ /* 0x000fe4000f8efc3f */
[----:B------:R-:W-:Y:S02]  /*1730*/  ULOP3.LUT UR10, UR5, 0x10000, URZ, 0xfc, !UPT ;  /* 0x00010000050a7892 */ /* 0x000fe4000f8efc3f */
[----:B------:R-:W-:Y:S02]  /*1740*/  ULEA UR4, UR39, UR11, 0x8 ;  /* 0x0000000b27047291 */ /* 0x000fe4000f8e403f */
[----:B------:R-:W-:Y:S01]  /*1750*/  ULEA UR6, UR39, UR10, 0xa ;  /* 0x0000000a27067291 */ /* 0x000fe2000f8e503f */
[----:B------:R-:W-:Y:S01]  /*1760*/  UMOV UR5, 0x80000020 ;  /* 0x8000002000057882 */ /* 0x000fe20000000000 */
[----:B------:R-:W-:-:S07]  /*1770*/  UMOV UR7, 0x80000020 ;  /* 0x8000002000077882 */ /* 0x000fce0000000000 */
[----:B------:R-:W-:Y:S01]  /*1780*/  HGMMA.64x256x16.F32.BF16 R24, gdesc[UR4], RZ, !UPT, gsb0 ;  /* 0x03e00000041879f0 */ /* 0x000fe2000c0018ff */
[----:B------:R-:W-:Y:S02]  /*1790*/  UIADD3 UR4, UR4, 0x2, URZ ;  /* 0x0000000204047890 */ /* 0x000fe4000fffe03f */
[----:B------:R-:W-:Y:S01]  /*17a0*/  UIADD3 UR6, UR6, 0x2, URZ ;  /* 0x0000000206067890 */ /* 0x000fe2000fffe03f */
[----:B------:R-:W-:Y:S01]  /*17b0*/  UMOV UR5, 0x80000020 ;  /* 0x8000002000057882 */ /* 0x000fe20000000000 */
[----:B------:R-:W-:Y:S01]  /*17c0*/  UMOV UR7, 0x80000020 ;  /* 0x8000002000077882 */ /* 0x000fe20000000000 */
[----:B------:R-:W-:Y:S02]  /*17d0*/  WARPGROUP.DEPBAR.LE gsb0, 0x0 ;  /* 0x00008000000079c5 */ /* 0x000fe40000010000 */
[----:B------:R-:W-:-:S15]  /*17e0*/  WARPGROUP.ARRIVE ;  /* 0x00000000000079c5 */ /* 0x000fde0000000000 */
[----:B------:R-:W-:-:S05]  /*17f0*/  NOP ;  /* 0x0000000000007918 */ /* 0x000fca0000000000 */
[----:B------:R-:W-:Y:S03]  /*1800*/  HGMMA.64x256x16.F32.BF16 R24, gdesc[UR4], R24, gsb0 ;  /* 0x03e00000041879f0 */ /* 0x000fe60008001818 */
[----:B------:R-:W-:Y:S02]  /*1810*/  WARPGROUP.DEPBAR.LE gsb0, 0x0 ;  /* 0x00008000000079c5 */ /* 0x000fe40000010000 */
[----:B------:R-:W-:Y:S05]  /*1820*/  @!P2 BRA `(.L_x_21) ;  /* 0x0000000000d4a947 */ /* 0x000fea0003800000 */
[----:B------:R-:W-:Y:S01]  /*1830*/  UIADD3 UR4, UR39, 0x1, URZ ;  /* 0x0000000127047890 */ /* 0x000fe2000fffe03f */
[----:B-12---:R-:W-:Y:S01]  /*1840*/  IMAD.U32 R0, RZ, RZ, UR43 ;  /* 0x0000002bff007e24 */ /* 0x006fe2000f8e00ff */
[----:B------:R-:W-:Y:S02]  /*1850*/  UMOV UR9, UR39 ;  /* 0x0000002700097c82 */ /* 0x000fe40008000000 */
[----:B------:R-:W-:-:S04]  /*1860*/  UISETP.NE.AND UP0, UPT, UR4, 0x5, UPT ;  /* 0x000000050400788c */ /* 0x000fc8000bf05270 */
[----:B------:R-:W-:Y:S02]  /*1870*/  USEL UR5, URZ, 0x1, UP0 ;  /* 0x000000013f057887 */ /* 0x000fe40008000000 */
[----:B------:R-:W-:Y:S02]  /*1880*/  USEL UR8, UR4, URZ, UP0 ;  /* 0x0000003f04087287 */ /* 0x000fe40008000000 */
[----:B------:R-:W-:-:S06]  /*1890*/  ULOP3.LUT UR5, UR38, UR5, URZ, 0x3c, !UPT ;  /* 0x0000000526057292 */ /* 0x000fcc000f8e3c3f */
[----:B------:R-:W-:-:S07]  /*18a0*/  IMAD.U32 R5, RZ, RZ, UR5 ;  /* 0x00000005ff057e24 */ /* 0x000fce000f8e00ff */
.L_x_28:
[----:B-12---:R-:W-:Y:S05]  /*18b0*/  @!P0 BRA `(.L_x_22) ;  /* 0x0000000000048947 */ /* 0x006fea0003800000 */
[----:B------:R-:W-:Y:S01]  /*18c0*/  BPT.TRAP 0x1 ;  /* 0x000000040000795c */ /* 0x000fe20000300000 */
.L_x_22:
[----:B------:R-:W-:Y:S01]  /*18d0*/  ULEA UR4, UR8, UR41, 0x3 ;  /* 0x0000002908047291 */ /* 0x000fe2000f8e183f */
[----:B------:R-:W-:-:S08]  /*18e0*/  SHF.L.U32 R3, R5, 0x1f, RZ ;  /* 0x0000001f05037819 */ /* 0x000fd000000006ff */
[----:B------:R1:W2:Y:S01]  /*18f0*/  SYNCS.PHASECHK.TRANS64.TRYWAIT P1, [UR4], R3 ;  /* 0x00000003ff0075a7 */ /* 0x0002a20008020144 */
[----:B------:R-:W-:Y:S05]  /*1900*/  @!P0 BRA `(.L_x_23) ;  /* 0x0000000000048947 */ /* 0x000fea0003800000 */
[----:B------:R-:W-:Y:S01]  /*1910*/  BPT.TRAP 0x1 ;  /* 0x000000040000795c */ /* 0x000fe20000300000 */
.L_x_23:
[----:B--2---:R-:W-:Y:S05]  /*1920*/  @P1 BRA `(.L_x_24) ;  /* 0x0000000000081947 */ /* 0x004fea0003800000 */
[----:B------:R-:W2:Y:S02]  /*1930*/  SYNCS.PHASECHK.TRANS64.TRYWAIT P1, [UR4], R3 ;  /* 0x00000003ff0075a7 */ /* 0x000ea40008020144 */
[----:B--2---:R-:W-:Y:S05]  /*1940*/  @!P1 BRA `(.L_x_25) ;  /* 0x0000009800489947 */ /* 0x004fea0003800000 */
.L_x_24:
[----:B------:R-:W-:Y:S01]  /*1950*/  ULEA UR4, UR8, UR11, 0x8 ;  /* 0x0000000b08047291 */ /* 0x000fe2000f8e403f */
[----:B------:R-:W-:Y:S01]  /*1960*/  WARPGROUP.ARRIVE ;  /* 0x00000000000079c5 */ /* 0x000fe20000000000 */
[----:B------:R-:W-:Y:S01]  /*1970*/  ULEA UR6, UR8, UR10, 0xa ;  /* 0x0000000a08067291 */ /* 0x000fe2000f8e503f */
[----:B------:R-:W-:Y:S01]  /*1980*/  UMOV UR5, 0x80000020 ;  /* 0x8000002000057882 */ /* 0x000fe20000000000 */
[----:B------:R-:W-:-:S07]  /*1990*/  UMOV UR7, 0x80000020 ;  /* 0x8000002000077882 */ /* 0x000fce0000000000 */
[----:B------:R-:W-:Y:S01]  /*19a0*/  HGMMA.64x256x16.F32.BF16 R24, gdesc[UR4], R24, gsb0 ;  /* 0x03e00000041879f0 */ /* 0x000fe20008001818 */
        /* <DEDUP_REMOVED lines=10> */
[----:B------:R-:W-:Y:S01]  /*1a50*/  BPT.TRAP 0x1 ;  /* 0x000000040000795c */ /* 0x000fe20000300000 */
.L_x_26:
[----:B------:R-:W-:Y:S01]  /*1a60*/  ULEA UR4, UR9, UR41, 0x3 ;  /* 0x0000002909047291 */ /* 0x000fe2000f8e183f */
[----:B------:R-:W-:-:S03]  /*1a70*/  ISETP.GT.U32.AND P1, PT, R16, 0x1, PT ;  /* 0x000000011000780c */ /* 0x000fc60003f24070 */
[----:B------:R-:W-:-:S04]  /*1a80*/  UIADD3 UR4, UR4, 0x28, URZ ;  /* 0x0000002804047890 */ /* 0x000fc8000fffe03f */
[----:B------:R-:W-:-:S09]  /*1a90*/  UPRMT UR4, URZ, 0x654, UR4 ;  /* 0x000006543f047896 */ /* 0x000fd20008000004 */
[----:B------:R-:W-:Y:S01]  /*1aa0*/  SYNCS.ARRIVE.TRANS64.RED.A1T0 RZ, [UR4], RZ ;  /* 0x000000ffffff79a7 */ /* 0x000fe20008100404 */
[----:B------:R-:W-:Y:S05]  /*1ab0*/  @P1 BRA `(.L_x_27) ;  /* 0x0000000000041947 */ /* 0x000fea0003800000 */
[----:B------:R-:W-:Y:S01]  /*1ac0*/  BPT.TRAP 0x1 ;  /* 0x000000040000795c */ /* 0x000fe20000300000 */
.L_x_27:
[----:B------:R-:W-:Y:S01]  /*1ad0*/  UIADD3 UR8, UR8, 0x1, URZ ;  /* 0x0000000108087890 */ /* 0x000fe2000fffe03f */
[C---:B------:R-:W-:Y:S01]  /*1ae0*/  ISETP.GT.AND P1, PT, R0.reuse, 0x1, PT ;  /* 0x000000010000780c */ /* 0x040fe20003f24270 */
[----:B------:R-:W-:Y:S01]  /*1af0*/  UIADD3 UR9, UR9, 0x1, URZ ;  /* 0x0000000109097890 */ /* 0x000fe2000fffe03f */
[----:B------:R-:W-:Y:S01]  /*1b00*/  VIADD R0, R0, 0xffffffff ;  /* 0xffffffff00007836 */ /* 0x000fe20000000000 */
[----:B------:R-:W-:Y:S02]  /*1b10*/  UISETP.NE.AND UP0, UPT, UR8, 0x5, UPT ;  /* 0x000000050800788c */ /* 0x000fe4000bf05270 */
[----:B------:R-:W-:Y:S02]  /*1b20*/  UISETP.NE.AND UP1, UPT, UR9, 0x5, UPT ;  /* 0x000000050900788c */ /* 0x000fe4000bf25270 */
[----:B------:R-:W-:Y:S02]  /*1b30*/  USEL UR4, URZ, 0x1, UP0 ;  /* 0x000000013f047887 */ /* 0x000fe40008000000 */
[----:B------:R-:W-:-:S02]  /*1b40*/  USEL UR8, UR8, URZ, UP0 ;  /* 0x0000003f08087287 */ /* 0x000fc40008000000 */
[----:B------:R-:W-:Y:S02]  /*1b50*/  USEL UR9, UR9, URZ, UP1 ;  /* 0x0000003f09097287 */ /* 0x000fe40008800000 */
[----:B------:R-:W-:Y:S01]  /*1b60*/  LOP3.LUT R5, R5, UR4, RZ, 0x3c, !PT ;  /* 0x0000000405057c12 */ /* 0x000fe2000f8e3cff */
[----:B------:R-:W-:Y:S09]  /*1b70*/  @P1 BRA `(.L_x_28) ;  /* 0xfffffffc004c1947 */ /* 0x000ff2000383ffff */
.L_x_21:
[----:B-12---:R-:W1:Y:S01]  /*1b80*/  LDC R0, c[0x0][0x28c] ;  /* 0x0000a300ff007b82 */ /* 0x006e620000000800 */
[----:B------:R2:W-:Y:S01]  /*1b90*/  SYNCS.ARRIVE.TRANS64.A1T0 RZ, [R158+UR45], RZ ;  /* 0x000000ff9eff79a7 */ /* 0x0005e2000810002d */
[----:B-1----:R-:W-:-:S13]  /*1ba0*/  ISETP.GE.AND P1, PT, R0, 0x1, PT ;  /* 0x000000010000780c */ /* 0x002fda0003f26270 */
[----:B--2---:R-:W-:Y:S05]  /*1bb0*/  @!P1 BRA `(.L_x_29) ;  /* 0x0000000000349947 */ /* 0x004fea0003800000 */
[----:B------:R-:W-:Y:S05]  /*1bc0*/  @!P0 BRA `(.L_x_30) ;  /* 0x0000000000048947 */ /* 0x000fea0003800000 */
[----:B------:R-:W-:Y:S01]  /*1bd0*/  BPT.TRAP 0x1 ;  /* 0x000000040000795c */ /* 0x000fe20000300000 */
.L_x_30:
[----:B------:R-:W-:Y:S01]  /*1be0*/  UIADD3 UR6, UR43, UR39, URZ ;  /* 0x000000272b067290 */ /* 0x000fe2000fffe03f */
[----:B------:R-:W-:-:S03]  /*1bf0*/  ISETP.GT.U32.AND P0, PT, R16, 0x1, PT ;  /* 0x000000011000780c */ /* 0x000fc60003f04070 */
[----:B------:R-:W-:-:S04]  /*1c00*/  UIMAD.WIDE.U32 UR4, UR6, -0x33333333, URZ ;  /* 0xcccccccd060478a5 */ /* 0x000fc8000f8e003f */
[----:B------:R-:W-:-:S04]  /*1c10*/  USHF.R.U32.HI UR4, URZ, 0x2, UR5 ;  /* 0x000000023f047899 */ /* 0x000fc80008011605 */
[----:B------:R-:W-:-:S04]  /*1c20*/  UIMAD UR6, UR4, -0x5, UR6 ;  /* 0xfffffffb040678a4 */ /* 0x000fc8000f8e0206 */
[----:B------:R-:W-:-:S04]  /*1c30*/  ULEA UR6, UR6, UR41, 0x3 ;  /* 0x0000002906067291 */ /* 0x000fc8000f8e183f */
[----:B------:R-:W-:-:S04]  /*1c40*/  UIADD3 UR6, UR6, 0x28, URZ ;  /* 0x0000002806067890 */ /* 0x000fc8000fffe03f */
[----:B------:R-:W-:-:S09]  /*1c50*/  UPRMT UR6, URZ, 0x654, UR6 ;  /* 0x000006543f067896 */ /* 0x000fd20008000006 */
[----:B------:R-:W-:Y:S01]  /*1c60*/  SYNCS.ARRIVE.TRANS64.RED.A1T0 RZ, [UR6], RZ ;  /* 0x000000ffffff79a7 */ /* 0x000fe20008100406 */
[----:B------:R-:W-:Y:S05]  /*1c70*/  @P0 BRA `(.L_x_29) ;  /* 0x0000000000040947 */ /* 0x000fea0003800000 */
[----:B------:R-:W-:Y:S01]  /*1c80*/  BPT.TRAP 0x1 ;  /* 0x000000040000795c */ /* 0x000fe20000300000 */
.L_x_29:
[----:B------:R-:W-:Y:S01]  /*1c90*/  SHF.L.U32 R0, R173, 0x1f, RZ ;  /* 0x0000001fad007819 */ /* 0x000fe200000006ff */
[----:B------:R-:W-:Y:S01]  /*1ca0*/  UIADD3 UR39, UR44, UR39, URZ ;  /* 0x000000272c277290 */ /* 0x000fe2000fffe03f */
[----:B------:R-:W1:Y:S01]  /*1cb0*/  LDC R15, c[0x0][0x288] ;  /* 0x0000a200ff0f7b82 */ /* 0x000e620000000800 */
[----:B------:R-:W-:Y:S01]  /*1cc0*/  UISETP.GE.U32.AND UP1, UPT, UR44, 0x5, UPT ;  /* 0x000000052c00788c */ /* 0x000fe2000bf26070 */
[----:B------:R-:W-:Y:S01]  /*1cd0*/  IMAD.SHL.U32 R8, R156, 0x2, RZ ;  /* 0x000000029c087824 */ /* 0x000fe200078e00ff */
[----:B------:R-:W-:Y:S02]  /*1ce0*/  UISETP.GT.U32.AND UP0, UPT, UR39, 0x4, UPT ;  /* 0x000000042700788c */ /* 0x000fe4000bf04070 */
[----:B------:R-:W-:Y:S02]  /*1cf0*/  UIMAD.WIDE.U32 UR4, UR39, -0x33333333, URZ ;  /* 0xcccccccd270478a5 */ /* 0x000fe4000f8e003f */
[----:B------:R-:W-:Y:S01]  /*1d00*/  UISETP.LT.U32.AND UP0, UPT, UR44, 0x5, UP0 ;  /* 0x000000052c00788c */ /* 0x000fe20008701070 */
[----:B------:R-:W2:Y:S01]  /*1d10*/  SYNCS.PHASECHK.TRANS64.TRYWAIT P0, [R157+UR42+0x10], R0 ;  /* 0x000010009d0075a7 */ /* 0x000ea2000800016a */
[----:B------:R-:W-:Y:S01]  /*1d20*/  USHF.R.U32.HI UR4, URZ, 0x2, UR5 ;  /* 0x000000023f047899 */ /* 0x000fe20008011605 */
[----:B------:R-:W-:Y:S01]  /*1d30*/  SHF.R.S32.HI R9, RZ, 0x1f, R8 ;  /* 0x0000001fff097819 */ /* 0x000fe20000011408 */
[----:B------:R-:W-:-:S02]  /*1d40*/  USEL UR6, URZ, 0x1, !UP0 ;  /* 0x000000013f067887 */ /* 0x000fc4000c000000 */
[----:B------:R-:W-:Y:S02]  /*1d50*/  UIMAD UR39, UR4, -0x5, UR39 ;  /* 0xfffffffb042778a4 */ /* 0x000fe4000f8e0227 */
[----:B------:R-:W-:-:S04]  /*1d60*/  ULOP3.LUT UR38, UR38, UR6, URZ, 0x3c, !UPT ;  /* 0x0000000626267292 */ /* 0x000fc8000f8e3c3f */
[----:B------:R-:W-:Y:S01]  /*1d70*/  @UP1 ULOP3.LUT UR38, UR38, 0x1, UR4, 0x78, !UPT ;  /* 0x0000000126261892 */ /* 0x000fe2000f8e7804 */
[----:B-12---:R-:W-:Y:S11]  /*1d80*/  @!P0 BRA `(.L_x_31) ;  /* 0x0000009400508947 */ /* 0x006ff60003800000 */
.L_x_314:
[----:B------:R-:W-:Y:S01]  /*1d90*/  IMAD.SHL.U32 R14, R19, 0x40, RZ ;  /* 0x00000040130e7824 */ /* 0x000fe200078e00ff */
[----:B------:R-:W-:Y:S01]  /*1da0*/  ULDC UR6, c[0x0][0x284] ;  /* 0x0000a10000067ab9 */ /* 0x000fe20000000800 */
[----:B0-----:R-:W-:Y:S01]  /*1db0*/  IMAD.SHL.U32 R12, R22, 0x100, RZ ;  /* 0x00000100160c7824 */ /* 0x001fe200078e00ff */
[----:B------:R-:W-:Y:S01]  /*1dc0*/  SHF.R.S32.HI R165, RZ, 0x1f, R2 ;  /* 0x0000001fffa57819 */ /* 0x000fe20000011402 */
[----:B------:R-:W-:Y:S01]  /*1dd0*/  ULDC.64 UR4, c[0x0][0x5d0] ;  /* 0x0001740000047ab9 */ /* 0x000fe20000000a00 */
[----:B------:R-:W-:Y:S01]  /*1de0*/  ISETP.GE.AND P0, PT, R14, UR6, PT ;  /* 0x000000060e007c0c */ /* 0x000fe2000bf06270 */
[----:B------:R-:W-:Y:S01]  /*1df0*/  IMAD.WIDE.U32 R4, R2, UR4, R8 ;  /* 0x0000000402047c25 */ /* 0x000fe2000f8e0008 */
[----:B------:R-:W-:Y:S02]  /*1e00*/  SHF.R.S32.HI R13, RZ, 0x1f, R12 ;  /* 0x0000001fff0d7819 */ /* 0x000fe4000001140c */
[C---:B------:R-:W-:Y:S01]  /*1e10*/  ISETP.GE.OR P0, PT, R12.reuse, R15, P0 ;  /* 0x0000000f0c00720c */ /* 0x040fe20000706670 */
[----:B------:R-:W-:Y:S01]  /*1e20*/  IMAD R3, R165, UR4, RZ ;  /* 0x00000004a5037c24 */ /* 0x000fe2000f8e02ff */
[----:B------:R-:W-:-:S03]  /*1e30*/  IADD3 R6, P1, R12, R4, RZ ;  /* 0x000000040c067210 */ /* 0x000fc60007f3e0ff */
[----:B------:R-:W-:-:S05]  /*1e40*/  IMAD R3, R2, UR5, R3 ;  /* 0x0000000502037c24 */ /* 0x000fca000f8e0203 */
[----:B------:R-:W-:-:S03]  /*1e50*/  IADD3.X R7, R13, R5, R3, P1, !PT ;  /* 0x000000050d077210 */ /* 0x000fc60000ffe403 */
[----:B------:R-:W-:Y:S05]  /*1e60*/  @P0 BRA `(.L_x_32) ;  /* 0x0000007c000c0947 */ /* 0x000fea0003800000 */
[----:B------:R-:W0:Y:S01]  /*1e70*/  LDC.64 R10, c[0x0][0x5c8] ;  /* 0x00017200ff0a7b82 */ /* 0x000e220000000a00 */
[----:B-----5:R-:W-:Y:S01]  /*1e80*/  FSETP.NEU.AND P0, PT, R152, RZ, PT ;  /* 0x000000ff9800720b */ /* 0x020fe20003f0d000 */
[----:B------:R-:W-:Y:S01]  /*1e90*/  IMAD R3, R156, -0x2, R15 ;  /* 0xfffffffe9c037824 */ /* 0x000fe200078e020f */
[----:B------:R-:W-:Y:S01]  /*1ea0*/  BSSY B0, `(.L_x_32) ;  /* 0x00007bf000007945 */ /* 0x000fe20003800000 */
[----:B------:R-:W-:-:S04]  /*1eb0*/  IMAD.WIDE R162, R19, 0x40, R154 ;  /* 0x0000004013a27825 */ /* 0x000fc800078e029a */
[----:B-1----:R-:W-:Y:S02]  /*1ec0*/  IMAD.IADD R0, R3, 0x1, -R12 ;  /* 0x0000000103007824 */ /* 0x002fe400078e0a0c */
[----:B------:R-:W-:-:S03]  /*1ed0*/  IMAD.IADD R3, R161, 0x1, -R14 ;  /* 0x00000001a1037824 */ /* 0x000fc600078e0a0e */
[----:B------:R-:W-:-:S04]  /*1ee0*/  ISETP.GT.AND P2, PT, R0, RZ, PT ;  /* 0x000000ff0000720c */ /* 0x000fc80003f44270 */
[----:B------:R-:W-:Y:S01]  /*1ef0*/  ISETP.GT.AND P1, PT, R3, RZ, P2 ;  /* 0x000000ff0300720c */ /* 0x000fe20001724270 */
[-C--:B0-----:R-:W-:Y:S02]  /*1f00*/  IMAD R4, R163, R10.reuse, RZ ;  /* 0x0000000aa3047224 */ /* 0x081fe400078e02ff */
[----:B------:R-:W-:-:S04]  /*1f10*/  IMAD.WIDE.U32 R6, R162, R10, R6 ;  /* 0x0000000aa2067225 */ /* 0x000fc800078e0006 */
[----:B------:R-:W-:-:S04]  /*1f20*/  IMAD R5, R162, R11, R4 ;  /* 0x0000000ba2057224 */ /* 0x000fc800078e0204 */
[----:B------:R-:W-:Y:S01]  /*1f30*/  IMAD.IADD R179, R7, 0x1, R5 ;  /* 0x0000000107b37824 */ /* 0x000fe200078e0205 */
[----:B------:R-:W-:Y:S06]  /*1f40*/  @!P0 BRA `(.L_x_33) ;  /* 0x0000005400a08947 */ /* 0x000fec0003800000 */
[----:B------:R-:W0:Y:S01]  /*1f50*/  LDC.64 R20, c[0x0][0x5b8] ;  /* 0x00016e00ff147b82 */ /* 0x000e220000000a00 */
[----:B------:R-:W-:-:S07]  /*1f60*/  ULDC.64 UR4, c[0x0][0x5c0] ;  /* 0x0001700000047ab9 */ /* 0x000fce0000000a00 */
[----:B------:R-:W1:Y:S08]  /*1f70*/  LDC.64 R166, c[0x0][0x5b0] ;  /* 0x00016c00ffa67b82 */ /* 0x000e700000000a00 */
[----:B------:R-:W2:Y:S01]  /*1f80*/  LDC.64 R14, c[0x0][0x5a8] ;  /* 0x00016a00ff0e7b82 */ /* 0x000ea20000000a00 */
[-C--:B0-----:R-:W-:Y:S02]  /*1f90*/  IMAD R7, R165, R20.reuse, RZ ;  /* 0x00000014a5077224 */ /* 0x081fe400078e02ff */
[----:B------:R-:W-:-:S04]  /*1fa0*/  IMAD.WIDE.U32 R4, R2, R20, R8 ;  /* 0x0000001402047225 */ /* 0x000fc800078e0008 */
[----:B------:R-:W-:Y:S01]  /*1fb0*/  IMAD R175, R2, R21, R7 ;  /* 0x0000001502af7224 */ /* 0x000fe200078e0207 */
[----:B------:R-:W-:Y:S01]  /*1fc0*/  IADD3 R164, P0, R12, R4, RZ ;  /* 0x000000040ca47210 */ /* 0x000fe20007f1e0ff */
[----:B-1----:R-:W-:-:S03]  /*1fd0*/  IMAD R4, R163, R166, RZ ;  /* 0x000000a6a3047224 */ /* 0x002fc600078e02ff */
[----:B------:R-:W-:Y:S01]  /*1fe0*/  IADD3.X R165, R13, R5, R175, P0, !PT ;  /* 0x000000050da57210 */ /* 0x000fe200007fe4af */
[C---:B------:R-:W-:Y:S02]  /*1ff0*/  IMAD R177, R162.reuse, R167, R4 ;  /* 0x000000a7a2b17224 */ /* 0x040fe400078e0204 */
[----:B------:R-:W-:-:S04]  /*2000*/  IMAD.WIDE.U32 R4, R162, R166, R164 ;  /* 0x000000a6a2047225 */ /* 0x000fc800078e00a4 */
[----:B------:R-:W-:Y:S01]  /*2010*/  IMAD.IADD R5, R5, 0x1, R177 ;  /* 0x0000000105057824 */ /* 0x000fe200078e02b1 */
[----:B--2---:R-:W-:-:S04]  /*2020*/  LEA R168, P0, R4, R14, 0x1 ;  /* 0x0000000e04a87211 */ /* 0x004fc800078008ff */
[----:B------:R-:W-:-:S05]  /*2030*/  LEA.HI.X R169, R4, R15, R5, 0x1, P0 ;  /* 0x0000000f04a97211 */ /* 0x000fca00000f0c05 */
[----:B------:R0:W2:Y:S01]  /*2040*/  @P1 LDG.E.LTC128B.U16 R19, desc[UR36][R168.64] ;  /* 0x00000024a8131981 */ /* 0x0000a2000c1e1520 */
[----:B------:R-:W-:Y:S01]  /*2050*/  IMAD.WIDE.U32 R4, R162, R166, R12 ;  /* 0x000000a6a2047225 */ /* 0x000fe200078e000c */
[----:B------:R-:W-:Y:S02]  /*2060*/  BSSY B1, `(.L_x_34) ;  /* 0x0000014000017945 */ /* 0x000fe40003800000 */
[----:B------:R-:W-:-:S04]  /*2070*/  IADD3 R170, P0, R8, R4, RZ ;  /* 0x0000000408aa7210 */ /* 0x000fc80007f1e0ff */
[----:B------:R-:W-:Y:S01]  /*2080*/  IADD3.X R171, R9, R177, R5, P0, !PT ;  /* 0x000000b109ab7210 */ /* 0x000fe200007fe405 */
[----:B0-----:R-:W-:Y:S01]  /*2090*/  IMAD.SHL.U32 R168, R166, 0x8, RZ ;  /* 0x00000008a6a87824 */ /* 0x001fe200078e00ff */
[----:B------:R-:W-:Y:S02]  /*20a0*/  LEA R4, P0, R6, UR4, 0x1 ;  /* 0x0000000406047c11 */ /* 0x000fe4000f8008ff */
[----:B------:R-:W-:Y:S01]  /*20b0*/  SHF.L.U64.HI R169, R166, 0x3, R167 ;  /* 0x00000003a6a97819 */ /* 0x000fe200000102a7 */
[----:B------:R-:W-:Y:S01]  /*20c0*/  IMAD.WIDE.U32 R170, R2, R20, R170 ;  /* 0x0000001402aa7225 */ /* 0x000fe200078e00aa */
[----:B------:R-:W-:Y:S02]  /*20d0*/  LEA.HI.X R5, R6, UR5, R179, 0x1, P0 ;  /* 0x0000000506057c11 */ /* 0x000fe400080f0cb3 */
[----:B------:R-:W-:Y:S02]  /*20e0*/  ISETP.GT.AND P0, PT, R0, 0x1, PT ;  /* 0x000000010000780c */ /* 0x000fe40003f04270 */
[----:B------:R-:W-:-:S02]  /*20f0*/  LEA R6, P4, R170, R14, 0x1 ;  /* 0x0000000eaa067211 */ /* 0x000fc400078808ff */
[----:B------:R-:W-:Y:S01]  /*2100*/  ISETP.GT.AND P3, PT, R3, RZ, P0 ;  /* 0x000000ff0300720c */ /* 0x000fe20000764270 */
[----:B--2---:R-:W-:-:S04]  /*2110*/  IMAD.U32 R7, R19, 0x10000, RZ ;  /* 0x0001000013077824 */ /* 0x004fc800078e00ff */
[----:B------:R-:W-:-:S04]  /*2120*/  FMUL R7, R7, R152 ;  /* 0x0000009807077220 */ /* 0x000fc80000400000 */
[----:B------:R-:W-:-:S05]  /*2130*/  FFMA R7, R24, R153, R7 ;  /* 0x0000009918077223 */ /* 0x000fca0000000007 */
[----:B------:R-:W-:Y:S01]  /*2140*/  F2FP.BF16.F32.PACK_AB R21, RZ, R7 ;  /* 0x00000007ff15723e */ /* 0x000fe200000010ff */
[----:B------:R-:W-:-:S04]  /*2150*/  IMAD.IADD R7, R175, 0x1, R171 ;  /* 0x00000001af077824 */ /* 0x000fc800078e02ab */
[----:B------:R0:W-:Y:S01]  /*2160*/  @P1 STG.E.U16 desc[UR36][R4.64], R21 ;  /* 0x0000001504001986 */ /* 0x0001e2000c101524 */
[----:B------:R-:W-:Y:S01]  /*2170*/  LEA.HI.X R7, R170, R15, R7, 0x1, P4 ;  /* 0x0000000faa077211 */ /* 0x000fe200020f0c07 */
[----:B------:R-:W-:Y:S06]  /*2180*/  @!P3 BRA `(.L_x_35) ;  /* 0x000000000004b947 */ /* 0x000fec0003800000 */
[----:B------:R1:W5:Y:S02]  /*2190*/  LDG.E.LTC128B.U16 R19, desc[UR36][R6.64+0x2] ;  /* 0x0000022406137981 */ /* 0x000364000c1e1520 */
.L_x_35:
[----:B------:R-:W-:Y:S05]  /*21a0*/  BSYNC B1 ;  /* 0x0000000000017941 */ /* 0x000fea0003800000 */
.L_x_34:
[----:B0----5:R-:W-:Y:S01]  /*21b0*/  IMAD.U32 R21, R19, 0x10000, RZ ;  /* 0x0001000013157824 */ /* 0x021fe200078e00ff */
[----:B------:R-:W-:Y:S01]  /*21c0*/  ISETP.GT.AND P2, PT, R3, 0x8, P2 ;  /* 0x000000080300780c */ /* 0x000fe20001744270 */
[----:B------:R-:W-:-:S04]  /*21d0*/  IMAD.WIDE.U32 R168, R162, R166, R168 ;  /* 0x000000a6a2a87225 */ /* 0x000fc800078e00a8 */
[----:B------:R-:W-:Y:S01]  /*21e0*/  FMUL R22, R21, R152 ;  /* 0x0000009815167220 */ /* 0x000fe20000400000 */
[----:B------:R-:W-:Y:S01]  /*21f0*/  IMAD.IADD R177, R177, 0x1, R169 ;  /* 0x00000001b1b17824 */ /* 0x000fe200078e02a9 */
[----:B------:R-:W-:Y:S02]  /*2200*/  IADD3 R21, P1, R164, R168, RZ ;  /* 0x000000a8a4157210 */ /* 0x000fe40007f3e0ff */
[----:B------:R-:W-:-:S03]  /*2210*/  FFMA R22, R25, R153, R22 ;  /* 0x0000009919167223 */ /* 0x000fc60000000016 */
[----:B------:R-:W-:Y:S01]  /*2220*/  IMAD.X R164, R177, 0x1, R165, P1 ;  /* 0x00000001b1a47824 */ /* 0x000fe200008e06a5 */
[C---:B------:R-:W-:Y:S02]  /*2230*/  LEA R24, P1, R21.reuse, R14, 0x1 ;  /* 0x0000000e15187211 */ /* 0x040fe400078208ff */
[----:B------:R-:W-:Y:S02]  /*2240*/  F2FP.BF16.F32.PACK_AB R22, RZ, R22 ;  /* 0x00000016ff16723e */ /* 0x000fe400000010ff */
[----:B------:R-:W-:Y:S02]  /*2250*/  LEA.HI.X R25, R21, R15, R164, 0x1, P1 ;  /* 0x0000000f15197211 */ /* 0x000fe400008f0ca4 */
[----:B------:R-:W-:Y:S02]  /*2260*/  PRMT R21, R22, 0x7610, R21 ;  /* 0x0000761016157816 */ /* 0x000fe40000000015 */
[----:B------:R-:W-:-:S03]  /*2270*/  PRMT R22, R19, 0x7610, R22 ;  /* 0x0000761013167816 */ /* 0x000fc60000000016 */
[----:B------:R0:W-:Y:S04]  /*2280*/  @P3 STG.E.U16 desc[UR36][R4.64+0x2], R21 ;  /* 0x0000021504003986 */ /* 0x0001e8000c101524 */
[----:B------:R-:W2:Y:S01]  /*2290*/  @P2 LDG.E.LTC128B.U16 R22, desc[UR36][R24.64] ;  /* 0x0000002418162981 */ /* 0x000ea2000c1e1520 */
[----:B------:R-:W-:Y:S01]  /*22a0*/  IADD3 R8, P1, P3, R8, R168, R12 ;  /* 0x000000a808087210 */ /* 0x000fe20007b3e00c */
[----:B------:R-:W-:Y:S01]  /*22b0*/  BSSY B1, `(.L_x_36) ;  /* 0x0000011000017945 */ /* 0x000fe20003800000 */
[C---:B------:R-:W-:Y:S02]  /*22c0*/  SHF.L.U64.HI R11, R10.reuse, 0x4, R11 ;  /* 0x000000040a0b7819 */ /* 0x040fe4000001020b */
[----:B------:R-:W-:Y:S02]  /*22d0*/  IADD3.X R9, R9, R177, R13, P1, P3 ;  /* 0x000000b109097210 */ /* 0x000fe40000fe640d */
[----:B------:R-:W-:-:S02]  /*22e0*/  LEA R10, P1, R10, R4, 0x4 ;  /* 0x000000040a0a7211 */ /* 0x000fc400078220ff */
[----:B------:R-:W-:Y:S01]  /*22f0*/  ISETP.GT.AND P0, PT, R3, 0x8, P0 ;  /* 0x000000080300780c */ /* 0x000fe20000704270 */
[----:B0-----:R-:W-:-:S04]  /*2300*/  IMAD.WIDE.U32 R20, R2, R20, R8 ;  /* 0x0000001402147225 */ /* 0x001fc800078e0008 */
[----:B------:R-:W-:Y:S01]  /*2310*/  IMAD.X R11, R11, 0x1, R5, P1 ;  /* 0x000000010b0b7824 */ /* 0x000fe200008e0605 */
[----:B------:R-:W-:Y:S01]  /*2320*/  LEA R8, P3, R20, R14, 0x1 ;  /* 0x0000000e14087211 */ /* 0x000fe200078608ff */
[----:B------:R-:W-:-:S05]  /*2330*/  IMAD.IADD R2, R175, 0x1, R21 ;  /* 0x00000001af027824 */ /* 0x000fca00078e0215 */
[----:B------:R-:W-:Y:S01]  /*2340*/  LEA.HI.X R9, R20, R15, R2, 0x1, P3 ;  /* 0x0000000f14097211 */ /* 0x000fe200018f0c02 */
[----:B--2---:R-:W-:-:S04]  /*2350*/  IMAD.U32 R19, R22, 0x10000, RZ ;  /* 0x0001000016137824 */ /* 0x004fc800078e00ff */
[----:B------:R-:W-:-:S04]  /*2360*/  FMUL R19, R19, R152 ;  /* 0x0000009813137220 */ /* 0x000fc80000400000 */
[----:B------:R-:W-:-:S05]  /*2370*/  FFMA R19, R26, R153, R19 ;  /* 0x000000991a137223 */ /* 0x000fca0000000013 */
[----:B------:R-:W-:-:S05]  /*2380*/  F2FP.BF16.F32.PACK_AB R19, RZ, R19 ;  /* 0x00000013ff13723e */ /* 0x000fca00000010ff */
[----:B------:R0:W-:Y:S01]  /*2390*/  @P2 STG.E.U16 desc[UR36][R10.64], R19 ;  /* 0x000000130a002986 */ /* 0x0001e2000c101524 */
[----:B------:R-:W-:Y:S05]  /*23a0*/  @!P0 BRA `(.L_x_37) ;  /* 0x0000000000048947 */ /* 0x000fea0003800000 */
[----:B------:R2:W5:Y:S02]  /*23b0*/  LDG.E.LTC128B.U16 R22, desc[UR36][R8.64+0x2] ;  /* 0x0000022408167981 */ /* 0x000564000c1e1520 */
.L_x_37:
[----:B------:R-:W-:Y:S05]  /*23c0*/  BSYNC B1 ;  /* 0x0000000000017941 */ /* 0x000fea0003800000 */
.L_x_36:
[----:B-----5:R-:W-:Y:S01]  /*23d0*/  IMAD.U32 R13, R22, 0x10000, RZ ;  /* 0x00010000160d7824 */ /* 0x020fe200078e00ff */
[----:B------:R-:W-:Y:S01]  /*23e0*/  ISETP.GT.AND P1, PT, R0, 0x8, PT ;  /* 0x000000080000780c */ /* 0x000fe20003f24270 */
[----:B------:R-:W-:Y:S02]  /*23f0*/  BSSY B1, `(.L_x_38) ;  /* 0x0000008000017945 */ /* 0x000fe40003800000 */
[----:B------:R-:W-:Y:S01]  /*2400*/  FMUL R2, R13, R152 ;  /* 0x000000980d027220 */ /* 0x000fe20000400000 */
[----:B------:R-:W-:-:S03]  /*2410*/  ISETP.GT.AND P2, PT, R3, RZ, P1 ;  /* 0x000000ff0300720c */ /* 0x000fc60000f44270 */
[----:B------:R-:W-:-:S05]  /*2420*/  FFMA R2, R27, R153, R2 ;  /* 0x000000991b027223 */ /* 0x000fca0000000002 */
[----:B------:R-:W-:-:S05]  /*2430*/  F2FP.BF16.F32.PACK_AB R2, RZ, R2 ;  /* 0x00000002ff02723e */ /* 0x000fca00000010ff */
[----:B------:R3:W-:Y:S01]  /*2440*/  @P0 STG.E.U16 desc[UR36][R10.64+0x2], R2 ;  /* 0x000002020a000986 */ /* 0x0007e2000c101524 */
[----:B------:R-:W-:Y:S05]  /*2450*/  @!P2 BRA `(.L_x_39) ;  /* 0x000000000004a947 */ /* 0x000fea0003800000 */
[----:B------:R4:W5:Y:S02]  /*2460*/  LDG.E.LTC128B.U16 R22, desc[UR36][R6.64+0x10] ;  /* 0x0000102406167981 */ /* 0x000964000c1e1520 */
.L_x_39:
[----:B------:R-:W-:Y:S05]  /*2470*/  BSYNC B1 ;  /* 0x0000000000017941 */ /* 0x000fea0003800000 */
.L_x_38:
        /* <DEDUP_REMOVED lines=10> */
.L_x_41:
[----:B------:R-:W-:Y:S05]  /*2520*/  BSYNC B1 ;  /* 0x0000000000017941 */ /* 0x000fea0003800000 */
.L_x_40:
[----:B0----5:R-:W-:Y:S01]  /*2530*/  IMAD.U32 R13, R22, 0x10000, RZ ;  /* 0x00010000160d7824 */ /* 0x021fe200078e00ff */
[----:B------:R-:W-:Y:S01]  /*2540*/  ISETP.GT.AND P1, PT, R3, 0x8, P1 ;  /* 0x000000080300780c */ /* 0x000fe20000f24270 */
[----:B------:R-:W-:Y:S02]  /*2550*/  BSSY B1, `(.L_x_42) ;  /* 0x0000007000017945 */ /* 0x000fe40003800000 */
[----:B---3--:R-:W-:-:S04]  /*2560*/  FMUL R2, R13, R152 ;  /* 0x000000980d027220 */ /* 0x008fc80000400000 */
[----:B------:R-:W-:-:S05]  /*2570*/  FFMA R2, R29, R153, R2 ;  /* 0x000000991d027223 */ /* 0x000fca0000000002 */
[----:B------:R-:W-:-:S05]  /*2580*/  F2FP.BF16.F32.PACK_AB R2, RZ, R2 ;  /* 0x00000002ff02723e */ /* 0x000fca00000010ff */
[----:B------:R0:W-:Y:S01]  /*2590*/  @P3 STG.E.U16 desc[UR36][R4.64+0x12], R2 ;  /* 0x0000120204003986 */ /* 0x0001e2000c101524 */
[----:B------:R-:W-:Y:S05]  /*25a0*/  @!P1 BRA `(.L_x_43) ;  /* 0x0000000000049947 */ /* 0x000fea0003800000 */
[----:B------:R3:W5:Y:S02]  /*25b0*/  LDG.E.LTC128B.U16 R22, desc[UR36][R8.64+0x10] ;  /* 0x0000102408167981 */ /* 0x000764000c1e1520 */
.L_x_43:
[----:B------:R-:W-:Y:S05]  /*25c0*/  BSYNC B1 ;  /* 0x0000000000017941 */ /* 0x000fea0003800000 */
.L_x_42:
[----:B-----5:R-:W-:Y:S01]  /*25d0*/  IMAD.U32 R13, R22, 0x10000, RZ ;  /* 0x00010000160d7824 */ /* 0x020fe200078e00ff */
[----:B------:R-:W-:Y:S01]  /*25e0*/  ISETP.GT.AND P0, PT, R3, 0x8, P0 ;  /* 0x000000080300780c */ /* 0x000fe20000704270 */
[----:B------:R-:W-:Y:S02]  /*25f0*/  BSSY B1, `(.L_x_44) ;  /* 0x0000007000017945 */ /* 0x000fe40003800000 */
[----:B------:R-:W-:-:S04]  /*2600*/  FMUL R13, R13, R152 ;  /* 0x000000980d0d7220 */ /* 0x000fc80000400000 */
[----:B------:R-:W-:-:S05]  /*2610*/  FFMA R13, R30, R153, R13 ;  /* 0x000000991e0d7223 */ /* 0x000fca000000000d */
[----:B------:R-:W-:-:S05]  /*2620*/  F2FP.BF16.F32.PACK_AB R13, RZ, R13 ;  /* 0x0000000dff0d723e */ /* 0x000fca00000010ff */
[----:B------:R0:W-:Y:S01]  /*2630*/  @P1 STG.E.U16 desc[UR36][R10.64+0x10], R13 ;  /* 0x0000100d0a001986 */ /* 0x0001e2000c101524 */
[----:B------:R-:W-:Y:S05]  /*2640*/  @!P0 BRA `(.L_x_45) ;  /* 0x0000000000048947 */ /* 0x000fea0003800000 */
[----:B------:R0:W5:Y:S02]  /*2650*/  LDG.E.LTC128B.U16 R22, desc[UR36][R8.64+0x12] ;  /* 0x0000122408167981 */ /* 0x000164000c1e1520 */
.L_x_45:
[----:B------:R-:W-:Y:S05]  /*2660*/  BSYNC B1 ;  /* 0x0000000000017941 */ /* 0x000fea0003800000 */
.L_x_44:
[----:B0----5:R-:W-:Y:S01]  /*2670*/  IMAD.U32 R13, R22, 0x10000, RZ ;  /* 0x00010000160d7824 */ /* 0x021fe200078e00ff */
        /* <DEDUP_REMOVED lines=9> */
.L_x_47:
[----:B------:R-:W-:Y:S05]  /*2710*/  BSYNC B1 ;  /* 0x0000000000017941 */ /* 0x000fea0003800000 */
.L_x_46:
        /* <DEDUP_REMOVED lines=10> */
.L_x_49:
[----:B------:R-:W-:Y:S05]  /*27c0*/  BSYNC B1 ;  /* 0x0000000000017941 */ /* 0x000fea0003800000 */
.L_x_48:
[----:B0----5:R-:W-:Y:S01]  /*27d0*/  IMAD.U32 R13, R22, 0x10000, RZ ;  /* 0x00010000160d7824 */ /* 0x021fe200078e00ff */
        /* <DEDUP_REMOVED lines=8> */
.L_x_51:
[----:B------:R-:W-:Y:S05]  /*2860*/  BSYNC B1 ;  /* 0x0000000000017941 */ /* 0x000fea0003800000 */
.L_x_50:
        /* <DEDUP_REMOVED lines=9> */
.L_x_53:
[----:B------:R-:W-:Y:S05]  /*2900*/  BSYNC B1 ;  /* 0x0000000000017941 */ /* 0x000fea0003800000 */
.L_x_52:
        /* <DEDUP_REMOVED lines=10> */
.L_x_55:
[----:B------:R-:W-:Y:S05]  /*29b0*/  BSYNC B1 ;  /* 0x0000000000017941 */ /* 0x000fea0003800000 */
.L_x_54:
        /* <DEDUP_REMOVED lines=10> */
.L_x_57:
[----:B------:R-:W-:Y:S05]  /*2a60*/  BSYNC B1 ;  /* 0x0000000000017941 */ /* 0x000fea0003800000 */
.L_x_56:
        /* <DEDUP_REMOVED lines=9> */
.L_x_59:
[----:B------:R-:W-:Y:S05]  /*2b00*/  BSYNC B1 ;  /* 0x0000000000017941 */ /* 0x000fea0003800000 */
.L_x_58:
        /* <DEDUP_REMOVED lines=9> */
.L_x_61:
[----:B------:R-:W-:Y:S05]  /*2ba0*/  BSYNC B1 ;  /* 0x0000000000017941 */ /* 0x000fea0003800000 */
.L_x_60:
        /* <DEDUP_REMOVED lines=10> */
.L_x_63:
[----:B------:R-:W-:Y:S05]  /*2c50*/  BSYNC B1 ;  /* 0x0000000000017941 */ /* 0x000fea0003800000 */
.L_x_62:
        /* <DEDUP_REMOVED lines=10> */
.L_x_65:
[----:B------:R-:W-:Y:S05]  /*2d00*/  BSYNC B1 ;  /* 0x0000000000017941 */ /* 0x000fea0003800000 */
.L_x_64:
        /* <DEDUP_REMOVED lines=9> */
.L_x_67:
[----:B------:R-:W-:Y:S05]  /*2da0*/  BSYNC B1 ;  /* 0x0000000000017941 */ /* 0x000fea0003800000 */
.L_x_66:
        /* <DEDUP_REMOVED lines=9> */
.L_x_69:
[----:B------:R-:W-:Y:S05]  /*2e40*/  BSYNC B1 ;  /* 0x0000000000017941 */ /* 0x000fea0003800000 */
.L_x_68:
        /* <DEDUP_REMOVED lines=10> */
.L_x_71:
[----:B------:R-:W-:Y:S05]  /*2ef0*/  BSYNC B1 ;  /* 0x0000000000017941 */ /* 0x000fea0003800000 */
.L_x_70:
        /* <DEDUP_REMOVED lines=10> */
.L_x_73:
[----:B------:R-:W-:Y:S05]  /*2fa0*/  BSYNC B1 ;  /* 0x0000000000017941 */ /* 0x000fea0003800000 */
.L_x_72:
        /* <DEDUP_REMOVED lines=9> */
.L_x_75:
[----:B------:R-:W-:Y:S05]  /*3040*/  BSYNC B1 ;  /* 0x0000000000017941 */ /* 0x000fea0003800000 */
.L_x_74:
        /* <DEDUP_REMOVED lines=9> */
.L_x_77:
[----:B------:R-:W-:Y:S05]  /*30e0*/  BSYNC B1 ;  /* 0x0000000000017941 */ /* 0x000fea0003800000 */
.L_x_76:
        /* <DEDUP_REMOVED lines=10> */
.L_x_79:
[----:B------:R-:W-:Y:S05]  /*3190*/  BSYNC B1 ;  /* 0x0000000000017941 */ /* 0x000fea0003800000 */
.L_x_78:
        /* <DEDUP_REMOVED lines=10> */
.L_x_81:
[----:B------:R-:W-:Y:S05]  /*3240*/  BSYNC B1 ;  /* 0x0000000000017941 */ /* 0x000fea0003800000 */
.L_x_80:
        /* <DEDUP_REMOVED lines=9> */
.L_x_83:
[----:B------:R-:W-:Y:S05]  /*32e0*/  BSYNC B1 ;  /* 0x0000000000017941 */ /* 0x000fea0003800000 */
.L_x_82:
        /* <DEDUP_REMOVED lines=9> */
.L_x_85:
[----:B------:R-:W-:Y:S05]  /*3380*/  BSYNC B1 ;  /* 0x0000000000017941 */ /* 0x000fea0003800000 */
.L_x_84:
        /* <DEDUP_REMOVED lines=10> */
.L_x_87:
[----:B------:R-:W-:Y:S05]  /*3430*/  BSYNC B1 ;  /* 0x0000000000017941 */ /* 0x000fea0003800000 */
.L_x_86:
        /* <DEDUP_REMOVED lines=10> */
.L_x_89:
[----:B------:R-:W-:Y:S05]  /*34e0*/  BSYNC B1 ;  /* 0x0000000000017941 */ /* 0x000fea0003800000 */
.L_x_88:
        /* <DEDUP_REMOVED lines=9> */
.L_x_91:
[----:B------:R-:W-:Y:S05]  /*3580*/  BSYNC B1 ;  /* 0x0000000000017941 */ /* 0x000fea0003800000 */
.L_x_90:
        /* <DEDUP_REMOVED lines=9> */
.L_x_93:
[----:B------:R-:W-:Y:S05]  /*3620*/  BSYNC B1 ;  /* 0x0000000000017941 */ /* 0x000fea0003800000 */
.L_x_92:
        /* <DEDUP_REMOVED lines=10> */
.L_x_95:
[----:B------:R-:W-:Y:S05]  /*36d0*/  BSYNC B1 ;  /* 0x0000000000017941 */ /* 0x000fea0003800000 */
.L_x_94:
        /* <DEDUP_REMOVED lines=10> */
.L_x_97:
[----:B------:R-:W-:Y:S05]  /*3780*/  BSYNC B1 ;  /* 0x0000000000017941 */ /* 0x000fea0003800000 */
.L_x_96:
        /* <DEDUP_REMOVED lines=9> */
.L_x_99:
[----:B------:R-:W-:Y:S05]  /*3820*/  BSYNC B1 ;  /* 0x0000000000017941 */ /* 0x000fea0003800000 */
.L_x_98:
        /* <DEDUP_REMOVED lines=9> */
.L_x_101:
[----:B------:R-:W-:Y:S05]  /*38c0*/  BSYNC B1 ;  /* 0x0000000000017941 */ /* 0x000fea0003800000 */
.L_x_100:
        /* <DEDUP_REMOVED lines=10> */
.L_x_103:
[----:B------:R-:W-:Y:S05]  /*3970*/  BSYNC B1 ;  /* 0x0000000000017941 */ /* 0x000fea0003800000 */
.L_x_102:
        /* <DEDUP_REMOVED lines=10> */
.L_x_105:
[----:B------:R-:W-:Y:S05]  /*3a20*/  BSYNC B1 ;  /* 0x0000000000017941 */ /* 0x000fea0003800000 */
.L_x_104:
        /* <DEDUP_REMOVED lines=9> */
.L_x_107:
[----:B------:R-:W-:Y:S05]  /*3ac0*/  BSYNC B1 ;  /* 0x0000000000017941 */ /* 0x000fea0003800000 */
.L_x_106:
        /* <DEDUP_REMOVED lines=9> */
.L_x_109:
[----:B------:R-:W-:Y:S05]  /*3b60*/  BSYNC B1 ;  /* 0x0000000000017941 */ /* 0x000fea0003800000 */
.L_x_108:
        /* <DEDUP_REMOVED lines=10> */
.L_x_111:
[----:B------:R-:W-:Y:S05]  /*3c10*/  BSYNC B1 ;  /* 0x0000000000017941 */ /* 0x000fea0003800000 */
.L_x_110:
        /* <DEDUP_REMOVED lines=10> */
.L_x_113:
[----:B------:R-:W-:Y:S05]  /*3cc0*/  BSYNC B1 ;  /* 0x0000000000017941 */ /* 0x000fea0003800000 */
.L_x_112:
        /* <DEDUP_REMOVED lines=9> */
.L_x_115:
[----:B------:R-:W-:Y:S05]  /*3d60*/  BSYNC B1 ;  /* 0x0000000000017941 */ /* 0x000fea0003800000 */
.L_x_114:
        /* <DEDUP_REMOVED lines=9> */
.L_x_117:
[----:B------:R-:W-:Y:S05]  /*3e00*/  BSYNC B1 ;  /* 0x0000000000017941 */ /* 0x000fea0003800000 */
.L_x_116:
        /* <DEDUP_REMOVED lines=10> */
.L_x_119:
[----:B------:R-:W-:Y:S05]  /*3eb0*/  BSYNC B1 ;  /* 0x0000000000017941 */ /* 0x000fea0003800000 */
.L_x_118:
        /* <DEDUP_REMOVED lines=10> */
.L_x_121:
[----:B------:R-:W-:Y:S05]  /*3f60*/  BSYNC B1 ;  /* 0x0000000000017941 */ /* 0x000fea0003800000 */
.L_x_120:
        /* <DEDUP_REMOVED lines=9> */
.L_x_123:
[----:B------:R-:W-:Y:S05]  /*4000*/  BSYNC B1 ;  /* 0x0000000000017941 */ /* 0x000fea0003800000 */
.L_x_122:
        /* <DEDUP_REMOVED lines=9> */
.L_x_125:
[----:B------:R-:W-:Y:S05]  /*40a0*/  BSYNC B1 ;  /* 0x0000000000017941 */ /* 0x000fea0003800000 */
.L_x_124:
        /* <DEDUP_REMOVED lines=10> */
.L_x_127:
[----:B------:R-:W-:Y:S05]  /*4150*/  BSYNC B1 ;  /* 0x0000000000017941 */ /* 0x000fea0003800000 */
.L_x_126:
        /* <DEDUP_REMOVED lines=10> */
.L_x_129:
[----:B------:R-:W-:Y:S05]  /*4200*/  BSYNC B1 ;  /* 0x0000000000017941 */ /* 0x000fea0003800000 */
.L_x_128:
        /* <DEDUP_REMOVED lines=9> */
.L_x_131:
[----:B------:R-:W-:Y:S05]  /*42a0*/  BSYNC B1 ;  /* 0x0000000000017941 */ /* 0x000fea0003800000 */
.L_x_130:
        /* <DEDUP_REMOVED lines=9> */
.L_x_133:
[----:B------:R-:W-:Y:S05]  /*4340*/  BSYNC B1 ;  /* 0x0000000000017941 */ /* 0x000fea0003800000 */
.L_x_132:
        /* <DEDUP_REMOVED lines=10> */
.L_x_135:
[----:B------:R-:W-:Y:S05]  /*43f0*/  BSYNC B1 ;  /* 0x0000000000017941 */ /* 0x000fea0003800000 */
.L_x_134:
        /* <DEDUP_REMOVED lines=10> */
.L_x_137:
[----:B------:R-:W-:Y:S05]  /*44a0*/  BSYNC B1 ;  /* 0x0000000000017941 */ /* 0x000fea0003800000 */
.L_x_136:
        /* <DEDUP_REMOVED lines=9> */
.L_x_139:
[----:B------:R-:W-:Y:S05]  /*4540*/  BSYNC B1 ;  /* 0x0000000000017941 */ /* 0x000fea0003800000 */
.L_x_138:
        /* <DEDUP_REMOVED lines=9> */
.L_x_141:
[----:B------:R-:W-:Y:S05]  /*45e0*/  BSYNC B1 ;  /* 0x0000000000017941 */ /* 0x000fea0003800000 */
.L_x_140:
        /* <DEDUP_REMOVED lines=10> */
.L_x_143:
[----:B------:R-:W-:Y:S05]  /*4690*/  BSYNC B1 ;  /* 0x0000000000017941 */ /* 0x000fea0003800000 */
.L_x_142:
        /* <DEDUP_REMOVED lines=10> */
.L_x_145:
[----:B------:R-:W-:Y:S05]  /*4740*/  BSYNC B1 ;  /* 0x0000000000017941 */ /* 0x000fea0003800000 */
.L_x_144:
        /* <DEDUP_REMOVED lines=9> */
.L_x_147:
[----:B------:R-:W-:Y:S05]  /*47e0*/  BSYNC B1 ;  /* 0x0000000000017941 */ /* 0x000fea0003800000 */
.L_x_146:
        /* <DEDUP_REMOVED lines=9> */
.L_x_149:
[----:B------:R-:W-:Y:S05]  /*4880*/  BSYNC B1 ;  /* 0x0000000000017941 */ /* 0x000fea0003800000 */
.L_x_148:
        /* <DEDUP_REMOVED lines=10> */
.L_x_151:
[----:B------:R-:W-:Y:S05]  /*4930*/  BSYNC B1 ;  /* 0x0000000000017941 */ /* 0x000fea0003800000 */
.L_x_150:
        /* <DEDUP_REMOVED lines=10> */
.L_x_153:
[----:B------:R-:W-:Y:S05]  /*49e0*/  BSYNC B1 ;  /* 0x0000000000017941 */ /* 0x000fea0003800000 */
.L_x_152:
        /* <DEDUP_REMOVED lines=9> */
.L_x_155:
[----:B------:R-:W-:Y:S05]  /*4a80*/  BSYNC B1 ;  /* 0x0000000000017941 */ /* 0x000fea0003800000 */
.L_x_154:
        /* <DEDUP_REMOVED lines=9> */
.L_x_157:
[----:B------:R-:W-:Y:S05]  /*4b20*/  BSYNC B1 ;  /* 0x0000000000017941 */ /* 0x000fea0003800000 */
.L_x_156:
        /* <DEDUP_REMOVED lines=10> */
.L_x_159:
[----:B------:R-:W-:Y:S05]  /*4bd0*/  BSYNC B1 ;  /* 0x0000000000017941 */ /* 0x000fea0003800000 */
.L_x_158:
        /* <DEDUP_REMOVED lines=10> */
.L_x_161:
[----:B------:R-:W-:Y:S05]  /*4c80*/  BSYNC B1 ;  /* 0x0000000000017941 */ /* 0x000fea0003800000 */
.L_x_160:
        /* <DEDUP_REMOVED lines=9> */
.L_x_163:
[----:B------:R-:W-:Y:S05]  /*4d20*/  BSYNC B1 ;  /* 0x0000000000017941 */ /* 0x000fea0003800000 */
.L_x_162:
        /* <DEDUP_REMOVED lines=9> */
.L_x_165:
[----:B------:R-:W-:Y:S05]  /*4dc0*/  BSYNC B1 ;  /* 0x0000000000017941 */ /* 0x000fea0003800000 */
.L_x_164:
        /* <DEDUP_REMOVED lines=10> */
.L_x_167:
[----:B------:R-:W-:Y:S05]  /*4e70*/  BSYNC B1 ;  /* 0x0000000000017941 */ /* 0x000fea0003800000 */
.L_x_166:
        /* <DEDUP_REMOVED lines=10> */
.L_x_169:
[----:B------:R-:W-:Y:S05]  /*4f20*/  BSYNC B1 ;  /* 0x0000000000017941 */ /* 0x000fea0003800000 */
.L_x_168:
        /* <DEDUP_REMOVED lines=9> */
.L_x_171:
[----:B------:R-:W-:Y:S05]  /*4fc0*/  BSYNC B1 ;  /* 0x0000000000017941 */ /* 0x000fea0003800000 */
.L_x_170:
        /* <DEDUP_REMOVED lines=9> */
.L_x_173:
[----:B------:R-:W-:Y:S05]  /*5060*/  BSYNC B1 ;  /* 0x0000000000017941 */ /* 0x000fea0003800000 */
.L_x_172:
        /* <DEDUP_REMOVED lines=10> */
.L_x_175:
[----:B------:R-:W-:Y:S05]  /*5110*/  BSYNC B1 ;  /* 0x0000000000017941 */ /* 0x000fea0003800000 */
.L_x_174:
        /* <DEDUP_REMOVED lines=10> */
.L_x_177:
[----:B------:R-:W-:Y:S05]  /*51c0*/  BSYNC B1 ;  /* 0x0000000000017941 */ /* 0x000fea0003800000 */
.L_x_176:
        /* <DEDUP_REMOVED lines=9> */
.L_x_179:
[----:B------:R-:W-:Y:S05]  /*5260*/  BSYNC B1 ;  /* 0x0000000000017941 */ /* 0x000fea0003800000 */
.L_x_178:
        /* <DEDUP_REMOVED lines=9> */
.L_x_181:
[----:B------:R-:W-:Y:S05]  /*5300*/  BSYNC B1 ;  /* 0x0000000000017941 */ /* 0x000fea0003800000 */
.L_x_180:
        /* <DEDUP_REMOVED lines=10> */
.L_x_183:
[----:B------:R-:W-:Y:S05]  /*53b0*/  BSYNC B1 ;  /* 0x0000000000017941 */ /* 0x000fea0003800000 */
.L_x_182:
        /* <DEDUP_REMOVED lines=10> */
.L_x_185:
[----:B------:R-:W-:Y:S05]  /*5460*/  BSYNC B1 ;  /* 0x0000000000017941 */ /* 0x000fea0003800000 */
.L_x_184:
        /* <DEDUP_REMOVED lines=9> */
.L_x_187:
[----:B------:R-:W-:Y:S05]  /*5500*/  BSYNC B1 ;  /* 0x0000000000017941 */ /* 0x000fea0003800000 */
.L_x_186:
        /* <DEDUP_REMOVED lines=9> */
.L_x_189:
[----:B------:R-:W-:Y:S05]  /*55a0*/  BSYNC B1 ;  /* 0x0000000000017941 */ /* 0x000fea0003800000 */
.L_x_188:
        /* <DEDUP_REMOVED lines=10> */
.L_x_191:
[----:B------:R-:W-:Y:S05]  /*5650*/  BSYNC B1 ;  /* 0x0000000000017941 */ /* 0x000fea0003800000 */
.L_x_190:
        /* <DEDUP_REMOVED lines=10> */
.L_x_193:
[----:B------:R-:W-:Y:S05]  /*5700*/  BSYNC B1 ;  /* 0x0000000000017941 */ /* 0x000fea0003800000 */
.L_x_192:
        /* <DEDUP_REMOVED lines=9> */
.L_x_195:
[----:B------:R-:W-:Y:S05]  /*57a0*/  BSYNC B1 ;  /* 0x0000000000017941 */ /* 0x000fea0003800000 */
.L_x_194:
        /* <DEDUP_REMOVED lines=9> */
.L_x_197:
[----:B------:R-:W-:Y:S05]  /*5840*/  BSYNC B1 ;  /* 0x0000000000017941 */ /* 0x000fea0003800000 */
.L_x_196:
        /* <DEDUP_REMOVED lines=10> */
.L_x_199:
[----:B------:R-:W-:Y:S05]  /*58f0*/  BSYNC B1 ;  /* 0x0000000000017941 */ /* 0x000fea0003800000 */
.L_x_198:
        /* <DEDUP_REMOVED lines=10> */
.L_x_201:
[----:B------:R-:W-:Y:S05]  /*59a0*/  BSYNC B1 ;  /* 0x0000000000017941 */ /* 0x000fea0003800000 */
.L_x_200:
        /* <DEDUP_REMOVED lines=9> */
.L_x_203:
[----:B------:R-:W-:Y:S05]  /*5a40*/  BSYNC B1 ;  /* 0x0000000000017941 */ /* 0x000fea0003800000 */
.L_x_202:
        /* <DEDUP_REMOVED lines=9> */
.L_x_205:
[----:B------:R-:W-:Y:S05]  /*5ae0*/  BSYNC B1 ;  /* 0x0000000000017941 */ /* 0x000fea0003800000 */
.L_x_204:
        /* <DEDUP_REMOVED lines=10> */
.L_x_207:
[----:B------:R-:W-:Y:S05]  /*5b90*/  BSYNC B1 ;  /* 0x0000000000017941 */ /* 0x000fea0003800000 */
.L_x_206:
        /* <DEDUP_REMOVED lines=10> */
.L_x_209:
[----:B------:R-:W-:Y:S05]  /*5c40*/  BSYNC B1 ;  /* 0x0000000000017941 */ /* 0x000fea0003800000 */
.L_x_208:
        /* <DEDUP_REMOVED lines=9> */
.L_x_211:
[----:B------:R-:W-:Y:S05]  /*5ce0*/  BSYNC B1 ;  /* 0x0000000000017941 */ /* 0x000fea0003800000 */
.L_x_210:
        /* <DEDUP_REMOVED lines=9> */
.L_x_213:
[----:B------:R-:W-:Y:S05]  /*5d80*/  BSYNC B1 ;  /* 0x0000000000017941 */ /* 0x000fea0003800000 */
.L_x_212:
        /* <DEDUP_REMOVED lines=10> */
.L_x_215:
[----:B------:R-:W-:Y:S05]  /*5e30*/  BSYNC B1 ;  /* 0x0000000000017941 */ /* 0x000fea0003800000 */
.L_x_214:
        /* <DEDUP_REMOVED lines=10> */
.L_x_217:
[----:B------:R-:W-:Y:S05]  /*5ee0*/  BSYNC B1 ;  /* 0x0000000000017941 */ /* 0x000fea0003800000 */
.L_x_216:
        /* <DEDUP_REMOVED lines=9> */
.L_x_219:
[----:B------:R-:W-:Y:S05]  /*5f80*/  BSYNC B1 ;  /* 0x0000000000017941 */ /* 0x000fea0003800000 */
.L_x_218:
        /* <DEDUP_REMOVED lines=9> */
.L_x_221:
[----:B------:R-:W-:Y:S05]  /*6020*/  BSYNC B1 ;  /* 0x0000000000017941 */ /* 0x000fea0003800000 */
.L_x_220:
        /* <DEDUP_REMOVED lines=10> */
.L_x_223:
[----:B------:R-:W-:Y:S05]  /*60d0*/  BSYNC B1 ;  /* 0x0000000000017941 */ /* 0x000fea0003800000 */
.L_x_222:
        /* <DEDUP_REMOVED lines=10> */
.L_x_225:
[----:B------:R-:W-:Y:S05]  /*6180*/  BSYNC B1 ;  /* 0x0000000000017941 */ /* 0x000fea0003800000 */
.L_x_224:
        /* <DEDUP_REMOVED lines=9> */
.L_x_227:
[----:B------:R-:W-:Y:S05]  /*6220*/  BSYNC B1 ;  /* 0x0000000000017941 */ /* 0x000fea0003800000 */
.L_x_226:
        /* <DEDUP_REMOVED lines=9> */
.L_x_229:
[----:B------:R-:W-:Y:S05]  /*62c0*/  BSYNC B1 ;  /* 0x0000000000017941 */ /* 0x000fea0003800000 */
.L_x_228:
        /* <DEDUP_REMOVED lines=10> */
.L_x_231:
[----:B------:R-:W-:Y:S05]  /*6370*/  BSYNC B1 ;  /* 0x0000000000017941 */ /* 0x000fea0003800000 */
.L_x_230:
        /* <DEDUP_REMOVED lines=10> */
.L_x_233:
[----:B------:R-:W-:Y:S05]  /*6420*/  BSYNC B1 ;  /* 0x0000000000017941 */ /* 0x000fea0003800000 */
.L_x_232:
        /* <DEDUP_REMOVED lines=9> */
.L_x_235:
[----:B------:R-:W-:Y:S05]  /*64c0*/  BSYNC B1 ;  /* 0x0000000000017941 */ /* 0x000fea0003800000 */
.L_x_234:
        /* <DEDUP_REMOVED lines=9> */
.L_x_237:
[----:B------:R-:W-:Y:S05]  /*6560*/  BSYNC B1 ;  /* 0x0000000000017941 */ /* 0x000fea0003800000 */
.L_x_236:
        /* <DEDUP_REMOVED lines=10> */
.L_x_239:
[----:B------:R-:W-:Y:S05]  /*6610*/  BSYNC B1 ;  /* 0x0000000000017941 */ /* 0x000fea0003800000 */
.L_x_238:
        /* <DEDUP_REMOVED lines=10> */
.L_x_241:
[----:B------:R-:W-:Y:S05]  /*66c0*/  BSYNC B1 ;  /* 0x0000000000017941 */ /* 0x000fea0003800000 */
.L_x_240:
        /* <DEDUP_REMOVED lines=9> */
.L_x_243:
[----:B------:R-:W-:Y:S05]  /*6760*/  BSYNC B1 ;  /* 0x0000000000017941 */ /* 0x000fea0003800000 */
.L_x_242:
        /* <DEDUP_REMOVED lines=9> */
.L_x_245:
[----:B------:R-:W-:Y:S05]  /*6800*/  BSYNC B1 ;  /* 0x0000000000017941 */ /* 0x000fea0003800000 */
.L_x_244:
        /* <DEDUP_REMOVED lines=10> */
.L_x_247:
[----:B------:R-:W-:Y:S05]  /*68b0*/  BSYNC B1 ;  /* 0x0000000000017941 */ /* 0x000fea0003800000 */
.L_x_246:
        /* <DEDUP_REMOVED lines=10> */
.L_x_249:
[----:B------:R-:W-:Y:S05]  /*6960*/  BSYNC B1 ;  /* 0x0000000000017941 */ /* 0x000fea0003800000 */
.L_x_248:
        /* <DEDUP_REMOVED lines=9> */
.L_x_251:
[----:B------:R-:W-:Y:S05]  /*6a00*/  BSYNC B1 ;  /* 0x0000000000017941 */ /* 0x000fea0003800000 */
.L_x_250:
        /* <DEDUP_REMOVED lines=9> */
.L_x_253:
[----:B------:R-:W-:Y:S05]  /*6aa0*/  BSYNC B1 ;  /* 0x0000000000017941 */ /* 0x000fea0003800000 */
.L_x_252:
        /* <DEDUP_REMOVED lines=10> */
.L_x_255:
[----:B------:R-:W-:Y:S05]  /*6b50*/  BSYNC B1 ;  /* 0x0000000000017941 */ /* 0x000fea0003800000 */
.L_x_254:
        /* <DEDUP_REMOVED lines=10> */
.L_x_257:
[----:B------:R-:W-:Y:S05]  /*6c00*/  BSYNC B1 ;  /* 0x0000000000017941 */ /* 0x000fea0003800000 */
.L_x_256:
        /* <DEDUP_REMOVED lines=9> */
.L_x_259:
[----:B------:R-:W-:Y:S05]  /*6ca0*/  BSYNC B1 ;  /* 0x0000000000017941 */ /* 0x000fea0003800000 */
.L_x_258:
        /* <DEDUP_REMOVED lines=9> */
.L_x_261:
[----:B------:R-:W-:Y:S05]  /*6d40*/  BSYNC B1 ;  /* 0x0000000000017941 */ /* 0x000fea0003800000 */
.L_x_260:
        /* <DEDUP_REMOVED lines=10> */
.L_x_263:
[----:B------:R-:W-:Y:S05]  /*6df0*/  BSYNC B1 ;  /* 0x0000000000017941 */ /* 0x000fea0003800000 */
.L_x_262:
        /* <DEDUP_REMOVED lines=10> */
.L_x_265:
[----:B------:R-:W-:Y:S05]  /*6ea0*/  BSYNC B1 ;  /* 0x0000000000017941 */ /* 0x000fea0003800000 */
.L_x_264:
        /* <DEDUP_REMOVED lines=9> */
.L_x_267:
[----:B------:R-:W-:Y:S05]  /*6f40*/  BSYNC B1 ;  /* 0x0000000000017941 */ /* 0x000fea0003800000 */
.L_x_266:
        /* <DEDUP_REMOVED lines=9> */
.L_x_269:
[----:B------:R-:W-:Y:S05]  /*6fe0*/  BSYNC B1 ;  /* 0x0000000000017941 */ /* 0x000fea0003800000 */
.L_x_268:
        /* <DEDUP_REMOVED lines=10> */
.L_x_271:
[----:B------:R-:W-:Y:S05]  /*7090*/  BSYNC B1 ;  /* 0x0000000000017941 */ /* 0x000fea0003800000 */
.L_x_270:
        /* <DEDUP_REMOVED lines=10> */
.L_x_273:
[----:B------:R-:W-:Y:S05]  /*7140*/  BSYNC B1 ;  /* 0x0000000000017941 */ /* 0x000fea0003800000 */
.L_x_272:
        /* <DEDUP_REMOVED lines=9> */
.L_x_275:
[----:B------:R-:W-:Y:S05]  /*71e0*/  BSYNC B1 ;  /* 0x0000000000017941 */ /* 0x000fea0003800000 */
.L_x_274:
        /* <DEDUP_REMOVED lines=9> */
.L_x_277:
[----:B------:R-:W-:Y:S05]  /*7280*/  BSYNC B1 ;  /* 0x0000000000017941 */ /* 0x000fea0003800000 */
.L_x_276:
        /* <DEDUP_REMOVED lines=10> */
.L_x_279:
[----:B------:R-:W-:Y:S05]  /*7330*/  BSYNC B1 ;  /* 0x0000000000017941 */ /* 0x000fea0003800000 */
.L_x_278:
        /* <DEDUP_REMOVED lines=10> */
.L_x_281:
[----:B------:R-:W-:Y:S05]  /*73e0*/  BSYNC B1 ;  /* 0x0000000000017941 */ /* 0x000fea0003800000 */
.L_x_280:
[----:B01--45:R-:W-:Y:S01]  /*73f0*/  IMAD.U32 R7, R22, 0x10000, RZ ;  /* 0x0001000016077824 */ /* 0x033fe200078e00ff */
        /* <DEDUP_REMOVED lines=8> */
.L_x_283:
[----:B------:R-:W-:Y:S05]  /*7480*/  BSYNC B1 ;  /* 0x0000000000017941 */ /* 0x000fea0003800000 */
.L_x_282:
[----:B0----5:R-:W-:Y:S01]  /*7490*/  IMAD.U32 R5, R22, 0x10000, RZ ;  /* 0x0001000016057824 */ /* 0x021fe200078e00ff */
[----:B------:R-:W-:Y:S01]  /*74a0*/  ISETP.GT.AND P0, PT, R3, 0x8, P0 ;  /* 0x000000080300780c */ /* 0x000fe20000704270 */
[----:B------:R-:W-:Y:S01]  /*74b0*/  @P1 IMAD.MOV.U32 R4, RZ, RZ, R10 ;  /* 0x000000ffff041224 */ /* 0x000fe200078e000a */
[----:B------:R-:W-:Y:S01]  /*74c0*/  BSSY B1, `(.L_x_284) ;  /* 0x0000009000017945 */ /* 0x000fe20003800000 */
[----:B------:R-:W-:-:S04]  /*74d0*/  FMUL R5, R5, R152 ;  /* 0x0000009805057220 */ /* 0x000fc80000400000 */
[----:B------:R-:W-:-:S05]  /*74e0*/  FFMA R5, R150, R153, R5 ;  /* 0x0000009996057223 */ /* 0x000fca0000000005 */
[----:B------:R-:W-:-:S04]  /*74f0*/  F2FP.BF16.F32.PACK_AB R5, RZ, R5 ;  /* 0x00000005ff05723e */ /* 0x000fc800000010ff */
[----:B------:R-:W-:Y:S01]  /*7500*/  PRMT R2, R5, 0x7610, R2 ;  /* 0x0000761005027816 */ /* 0x000fe20000000002 */
[----:B------:R-:W-:-:S05]  /*7510*/  @P1 IMAD.MOV.U32 R5, RZ, RZ, R11 ;  /* 0x000000ffff051224 */ /* 0x000fca00078e000b */
[----:B------:R0:W-:Y:S01]  /*7520*/  @P1 STG.E.U16 desc[UR36][R4.64+0x1f0], R2 ;  /* 0x0001f00204001986 */ /* 0x0001e2000c101524 */
[----:B------:R-:W-:Y:S05]  /*7530*/  @!P0 BRA `(.L_x_285) ;  /* 0x0000000000048947 */ /* 0x000fea0003800000 */
[----:B------:R4:W5:Y:S02]  /*7540*/  LDG.E.LTC128B.U16 R22, desc[UR36][R8.64+0x1f2] ;  /* 0x0001f22408167981 */ /* 0x000964000c1e1520 */
.L_x_285:
[----:B------:R-:W-:Y:S05]  /*7550*/  BSYNC B1 ;  /* 0x0000000000017941 */ /* 0x000fea0003800000 */
.L_x_284:
[----:B------:R-:W-:Y:S05]  /*7560*/  @!P0 BRA `(.L_x_286) ;  /* 0x0000002400488947 */ /* 0x000fea0003800000 */
[----:B-----5:R-:W-:-:S04]  /*7570*/  IMAD.U32 R3, R22, 0x10000, RZ ;  /* 0x0001000016037824 */ /* 0x020fc800078e00ff */
[----:B------:R-:W-:-:S04]  /*7580*/  FMUL R0, R3, R152 ;  /* 0x0000009803007220 */ /* 0x000fc80000400000 */
[----:B------:R-:W-:-:S05]  /*7590*/  FFMA R0, R151, R153, R0 ;  /* 0x0000009997007223 */ /* 0x000fca0000000000 */
[----:B------:R-:W-:-:S05]  /*75a0*/  F2FP.BF16.F32.PACK_AB R0, RZ, R0 ;  /* 0x00000000ff00723e */ /* 0x000fca00000010ff */
[----:B------:R0:W-:Y:S01]  /*75b0*/  STG.E.U16 desc[UR36][R10.64+0x1f2], R0 ;  /* 0x0001f2000a007986 */ /* 0x0001e2000c101524 */
[----:B------:R-:W-:Y:S05]  /*75c0*/  BRA `(.L_x_286) ;  /* 0x0000002400307947 */ /* 0x000fea0003800000 */
.L_x_33:
[----:B------:R-:W-:Y:S01]  /*75d0*/  ISETP.GT.AND P0, PT, R0, 0x1, PT ;  /* 0x000000010000780c */ /* 0x000fe20003f04270 */
[----:B------:R-:W-:Y:S01]  /*75e0*/  ULDC.64 UR4, c[0x0][0x5c0] ;  /* 0x0001700000047ab9 */ /* 0x000fe20000000a00 */
[-C--:B------:R-:W-:Y:S01]  /*75f0*/  FMUL R24, R24, R153.reuse ;  /* 0x0000009918187220 */ /* 0x080fe20000400000 */
[-C--:B------:R-:W-:Y:S01]  /*7600*/  FMUL R25, R25, R153.reuse ;  /* 0x0000009919197220 */ /* 0x080fe20000400000 */
[----:B------:R-:W-:Y:S01]  /*7610*/  ISETP.GT.AND P3, PT, R3, RZ, P0 ;  /* 0x000000ff0300720c */ /* 0x000fe20000764270 */
[-C--:B------:R-:W-:Y:S01]  /*7620*/  FMUL R26, R26, R153.reuse ;  /* 0x000000991a1a7220 */ /* 0x080fe20000400000 */
[----:B------:R-:W-:Y:S01]  /*7630*/  LEA R4, P4, R6, UR4, 0x1 ;  /* 0x0000000406047c11 */ /* 0x000fe2000f8808ff */
[-C--:B------:R-:W-:Y:S01]  /*7640*/  FMUL R27, R27, R153.reuse ;  /* 0x000000991b1b7220 */ /* 0x080fe20000400000 */
[----:B------:R-:W-:Y:S01]  /*7650*/  F2FP.BF16.F32.PACK_AB R24, RZ, R24 ;  /* 0x00000018ff18723e */ /* 0x000fe200000010ff */
[-C--:B------:R-:W-:Y:S01]  /*7660*/  FMUL R28, R28, R153.reuse ;  /* 0x000000991c1c7220 */ /* 0x080fe20000400000 */
[----:B------:R-:W-:Y:S01]  /*7670*/  LEA.HI.X R5, R6, UR5, R179, 0x1, P4 ;  /* 0x0000000506057c11 */ /* 0x000fe2000a0f0cb3 */
[----:B------:R-:W-:Y:S01]  /*7680*/  FMUL R29, R29, R153 ;  /* 0x000000991d1d7220 */ /* 0x000fe20000400000 */
[----:B------:R-:W-:Y:S01]  /*7690*/  F2FP.BF16.F32.PACK_AB R25, RZ, R25 ;  /* 0x00000019ff19723e */ /* 0x000fe200000010ff */
[-C--:B------:R-:W-:Y:S01]  /*76a0*/  FMUL R30, R30, R153.reuse ;  /* 0x000000991e1e7220 */ /* 0x080fe20000400000 */
[----:B------:R-:W-:Y:S01]  /*76b0*/  SHF.L.U64.HI R11, R10, 0x4, R11 ;  /* 0x000000040a0b7819 */ /* 0x000fe2000001020b */
[----:B------:R-:W-:Y:S01]  /*76c0*/  @P1 STG.E.U16 desc[UR36][R4.64], R24 ;  /* 0x0000001804001986 */ /* 0x000fe2000c101524 */
[----:B------:R-:W-:Y:S01]  /*76d0*/  ISETP.GT.AND P1, PT, R0, 0x8, PT ;  /* 0x000000080000780c */ /* 0x000fe20003f24270 */
[-C--:B------:R-:W-:Y:S01]  /*76e0*/  FMUL R31, R31, R153.reuse ;  /* 0x000000991f1f7220 */ /* 0x080fe20000400000 */
[C---:B------:R-:W-:Y:S01]  /*76f0*/  ISETP.GT.AND P4, PT, R3.reuse, 0x8, P0 ;  /* 0x000000080300780c */ /* 0x040fe20000784270 */
[----:B------:R-:W-:Y:S01]  /*7700*/  @P3 STG.E.U16 desc[UR36][R4.64+0x2], R25 ;  /* 0x0000021904003986 */ /* 0x000fe2000c101524 */
[----:B------:R-:W-:Y:S01]  /*7710*/  LEA R6, P3, R10, R4, 0x4 ;  /* 0x000000040a067211 */ /* 0x000fe200078620ff */
[-C--:B------:R-:W-:Y:S01]  /*7720*/  FMUL R32, R32, R153.reuse ;  /* 0x0000009920207220 */ /* 0x080fe20000400000 */
[----:B------:R-:W-:Y:S01]  /*7730*/  ISETP.GT.AND P2, PT, R3, 0x8, P2 ;  /* 0x000000080300780c */ /* 0x000fe20001744270 */
[-C--:B------:R-:W-:Y:S01]  /*7740*/  FMUL R33, R33, R153.reuse ;  /* 0x0000009921217220 */ /* 0x080fe20000400000 */
[----:B------:R-:W-:Y:S01]  /*7750*/  ISETP.GT.AND P0, PT, R0, 0x9, PT ;  /* 0x000000090000780c */ /* 0x000fe20003f04270 */
[----:B------:R-:W-:Y:S01]  /*7760*/  IMAD.X R7, R11, 0x1, R5, P3 ;  /* 0x000000010b077824 */ /* 0x000fe200018e0605 */
[C---:B------:R-:W-:Y:S01]  /*7770*/  ISETP.GT.AND P5, PT, R3.reuse, RZ, P1 ;  /* 0x000000ff0300720c */ /* 0x040fe20000fa4270 */
[-C--:B------:R-:W-:Y:S01]  /*7780*/  FMUL R34, R34, R153.reuse ;  /* 0x0000009922227220 */ /* 0x080fe20000400000 */
[----:B------:R-:W-:Y:S01]  /*7790*/  ISETP.GT.AND P3, PT, R3, RZ, P0 ;  /* 0x000000ff0300720c */ /* 0x000fe20000764270 */
[-C--:B------:R-:W-:Y:S01]  /*77a0*/  FMUL R35, R35, R153.reuse ;  /* 0x0000009923237220 */ /* 0x080fe20000400000 */
[----:B------:R-:W-:Y:S01]  /*77b0*/  F2FP.BF16.F32.PACK_AB R26, RZ, R26 ;  /* 0x0000001aff1a723e */ /* 0x000fe200000010ff */
[----:B------:R-:W-:Y:S01]  /*77c0*/  FMUL R36, R36, R153 ;  /* 0x0000009924247220 */ /* 0x000fe20000400000 */
[----:B------:R-:W-:Y:S01]  /*77d0*/  F2FP.BF16.F32.PACK_AB R27, RZ, R27 ;  /* 0x0000001bff1b723e */ /* 0x000fe200000010ff */
[----:B------:R-:W-:Y:S01]  /*77e0*/  FMUL R37, R37, R153 ;  /* 0x0000009925257220 */ /* 0x000fe20000400000 */
[----:B------:R-:W-:Y:S01]  /*77f0*/  F2FP.BF16.F32.PACK_AB R28, RZ, R28 ;  /* 0x0000001cff1c723e */ /* 0x000fe200000010ff */
[----:B------:R-:W-:Y:S01]  /*7800*/  @P2 STG.E.U16 desc[UR36][R6.64], R26 ;  /* 0x0000001a06002986 */ /* 0x000fe2000c101524 */
[----:B------:R-:W-:Y:S01]  /*7810*/  F2FP.BF16.F32.PACK_AB R29, RZ, R29 ;  /* 0x0000001dff1d723e */ /* 0x000fe200000010ff */
[-C--:B------:R-:W-:Y:S01]  /*7820*/  FMUL R38, R38, R153.reuse ;  /* 0x0000009926267220 */ /* 0x080fe20000400000 */
[----:B------:R-:W-:Y:S01]  /*7830*/  ISETP.GT.AND P2, PT, R3, 0x8, P1 ;  /* 0x000000080300780c */ /* 0x000fe20000f44270 */
[----:B------:R-:W-:Y:S01]  /*7840*/  @P4 STG.E.U16 desc[UR36][R6.64+0x2], R27 ;  /* 0x0000021b06004986 */ /* 0x000fe2000c101524 */
[----:B------:R-:W-:Y:S01]  /*7850*/  ISETP.GT.AND P1, PT, R0, 0x10, PT ;  /* 0x000000100000780c */ /* 0x000fe20003f24270 */
[-C--:B------:R-:W-:Y:S01]  /*7860*/  FMUL R39, R39, R153.reuse ;  /* 0x0000009927277220 */ /* 0x080fe20000400000 */
[----:B------:R-:W-:Y:S01]  /*7870*/  F2FP.BF16.F32.PACK_AB R30, RZ, R30 ;  /* 0x0000001eff1e723e */ /* 0x000fe200000010ff */
[----:B------:R-:W-:Y:S01]  /*7880*/  @P5 STG.E.U16 desc[UR36][R4.64+0x10], R28 ;  /* 0x0000101c04005986 */ /* 0x000fe2000c101524 */
[C---:B------:R-:W-:Y:S01]  /*7890*/  ISETP.GT.AND P4, PT, R3.reuse, RZ, P1 ;  /* 0x000000ff0300720c */ /* 0x040fe20000f84270 */
[----:B------:R-:W-:Y:S01]  /*78a0*/  FMUL R40, R40, R153 ;  /* 0x0000009928287220 */ /* 0x000fe20000400000 */
[----:B------:R-:W-:Y:S01]  /*78b0*/  F2FP.BF16.F32.PACK_AB R31, RZ, R31 ;  /* 0x0000001fff1f723e */ /* 0x000fe200000010ff */
[----:B------:R-:W-:Y:S01]  /*78c0*/  @P3 STG.E.U16 desc[UR36][R4.64+0x12], R29 ;  /* 0x0000121d04003986 */ /* 0x000fe2000c101524 */
[----:B------:R-:W-:Y:S01]  /*78d0*/  ISETP.GT.AND P3, PT, R3, 0x8, P0 ;  /* 0x000000080300780c */ /* 0x000fe20000764270 */
[-C--:B------:R-:W-:Y:S01]  /*78e0*/  FMUL R41, R41, R153.reuse ;  /* 0x0000009929297220 */ /* 0x080fe20000400000 */
[----:B------:R-:W-:Y:S01]  /*78f0*/  ISETP.GT.AND P0, PT, R0, 0x11, PT ;  /* 0x000000110000780c */ /* 0x000fe20003f04270 */
[----:B------:R-:W-:Y:S01]  /*7900*/  @P2 STG.E.U16 desc[UR36][R6.64+0x10], R30 ;  /* 0x0000101e06002986 */ /* 0x000fe2000c101524 */
[----:B------:R-:W-:Y:S01]  /*7910*/  F2FP.BF16.F32.PACK_AB R32, RZ, R32 ;  /* 0x00000020ff20723e */ /* 0x000fe200000010ff */
[-C--:B------:R-:W-:Y:S01]  /*7920*/  FMUL R42, R42, R153.reuse ;  /* 0x000000992a2a7220 */ /* 0x080fe20000400000 */
[----:B------:R-:W-:Y:S01]  /*7930*/  ISETP.GT.AND P5, PT, R3, RZ, P0 ;  /* 0x000000ff0300720c */ /* 0x000fe200007a4270 */
[-C--:B------:R-:W-:Y:S01]  /*7940*/  FMUL R43, R43, R153.reuse ;  /* 0x000000992b2b7220 */ /* 0x080fe20000400000 */
[----:B------:R-:W-:Y:S01]  /*7950*/  ISETP.GT.AND P2, PT, R3, 0x8, P1 ;  /* 0x000000080300780c */ /* 0x000fe20000f44270 */
[-C--:B------:R-:W-:Y:S01]  /*7960*/  FMUL R44, R44, R153.reuse ;  /* 0x000000992c2c7220 */ /* 0x080fe20000400000 */
[----:B------:R-:W-:Y:S01]  /*7970*/  ISETP.GT.AND P1, PT, R0, 0x18, PT ;  /* 0x000000180000780c */ /* 0x000fe20003f24270 */
[----:B------:R-:W-:Y:S01]  /*7980*/  FMUL R45, R45, R153 ;  /* 0x000000992d2d7220 */ /* 0x000fe20000400000 */
[----:B------:R-:W-:Y:S01]  /*7990*/  F2FP.BF16.F32.PACK_AB R33, RZ, R33 ;  /* 0x00000021ff21723e */ /* 0x000fe200000010ff */
[----:B------:R-:W-:Y:S01]  /*79a0*/  @P3 STG.E.U16 desc[UR36][R6.64+0x12], R31 ;  /* 0x0000121f06003986 */ /* 0x000fe2000c101524 */
[C---:B------:R-:W-:Y:S01]  /*79b0*/  ISETP.GT.AND P3, PT, R3.reuse, 0x8, P0 ;  /* 0x000000080300780c */ /* 0x040fe20000764270 */
[-C--:B------:R-:W-:Y:S01]  /*79c0*/  FMUL R46, R46, R153.reuse ;  /* 0x000000992e2e7220 */ /* 0x080fe20000400000 */
[----:B------:R-:W-:Y:S01]  /*79d0*/  ISETP.GT.AND P0, PT, R0, 0x19, PT ;  /* 0x000000190000780c */ /* 0x000fe20003f04270 */
[----:B------:R-:W-:Y:S01]  /*79e0*/  @P4 STG.E.U16 desc[UR36][R4.64+0x20], R32 ;  /* 0x0000202004004986 */ /* 0x000fe2000c101524 */
[----:B------:R-:W-:Y:S01]  /*79f0*/  ISETP.GT.AND P4, PT, R3, RZ, P1 ;  /* 0x000000ff0300720c */ /* 0x000fe20000f84270 */
[-C--:B------:R-:W-:Y:S01]  /*7a00*/  FMUL R47, R47, R153.reuse ;  /* 0x000000992f2f7220 */ /* 0x080fe20000400000 */
[----:B------:R-:W-:Y:S01]  /*7a10*/  F2FP.BF16.F32.PACK_AB R34, RZ, R34 ;  /* 0x00000022ff22723e */ /* 0x000fe200000010ff */
[----:B------:R-:W-:Y:S01]  /*7a20*/  @P5 STG.E.U16 desc[UR36][R4.64+0x22], R33 ;  /* 0x0000222104005986 */ /* 0x000fe2000c101524 */
[----:B------:R-:W-:Y:S01]  /*7a30*/  ISETP.GT.AND P5, PT, R3, RZ, P0 ;  /* 0x000000ff0300720c */ /* 0x000fe200007a4270 */
[----:B------:R-:W-:Y:S01]  /*7a40*/  FMUL R48, R48, R153 ;  /* 0x0000009930307220 */ /* 0x000fe20000400000 */
[----:B------:R-:W-:Y:S01]  /*7a50*/  F2FP.BF16.F32.PACK_AB R35, RZ, R35 ;  /* 0x00000023ff23723e */ /* 0x000fe200000010ff */
[----:B------:R-:W-:Y:S01]  /*7a60*/  @P2 STG.E.U16 desc[UR36][R6.64+0x20], R34 ;  /* 0x0000202206002986 */ /* 0x000fe2000c101524 */
[----:B------:R-:W-:Y:S01]  /*7a70*/  F2FP.BF16.F32.PACK_AB R36, RZ, R36 ;  /* 0x00000024ff24723e */ /* 0x000fe200000010ff */
[-C--:B------:R-:W-:Y:S01]  /*7a80*/  FMUL R49, R49, R153.reuse ;  /* 0x0000009931317220 */ /* 0x080fe20000400000 */
[C---:B------:R-:W-:Y:S01]  /*7a90*/  ISETP.GT.AND P2, PT, R3.reuse, 0x8, P1 ;  /* 0x000000080300780c */ /* 0x040fe20000f44270 */
[----:B------:R-:W-:Y:S01]  /*7aa0*/  @P3 STG.E.U16 desc[UR36][R6.64+0x22], R35 ;  /* 0x0000222306003986 */ /* 0x000fe2000c101524 */
[----:B------:R-:W-:Y:S01]  /*7ab0*/  ISETP.GT.AND P1, PT, R0, 0x20, PT ;  /* 0x000000200000780c */ /* 0x000fe20003f24270 */
[----:B------:R-:W-:Y:S01]  /*7ac0*/  FMUL R50, R50, R153 ;  /* 0x0000009932327220 */ /* 0x000fe20000400000 */
[----:B------:R-:W-:Y:S01]  /*7ad0*/  F2FP.BF16.F32.PACK_AB R37, RZ, R37 ;  /* 0x00000025ff25723e */ /* 0x000fe200000010ff */
[----:B------:R-:W-:Y:S01]  /*7ae0*/  @P4 STG.E.U16 desc[UR36][R4.64+0x30], R36 ;  /* 0x0000302404004986 */ /* 0x000fe2000c101524 */
[----:B------:R-:W-:Y:S01]  /*7af0*/  ISETP.GT.AND P3, PT, R3, 0x8, P0 ;  /* 0x000000080300780c */ /* 0x000fe20000764270 */
[-C--:B------:R-:W-:Y:S01]  /*7b00*/  FMUL R51, R51, R153.reuse ;  /* 0x0000009933337220 */ /* 0x080fe20000400000 */
[----:B------:R-:W-:Y:S01]  /*7b10*/  ISETP.GT.AND P0, PT, R0, 0x21, PT ;  /* 0x000000210000780c */ /* 0x000fe20003f04270 */
[----:B------:R-:W-:Y:S01]  /*7b20*/  @P5 STG.E.U16 desc[UR36][R4.64+0x32], R37 ;  /* 0x0000322504005986 */ /* 0x000fe2000c101524 */
[----:B------:R-:W-:Y:S01]  /*7b30*/  ISETP.GT.AND P4, PT, R3, RZ, P1 ;  /* 0x000000ff0300720c */ /* 0x000fe20000f84270 */
[-C--:B------:R-:W-:Y:S01]  /*7b40*/  FMUL R52, R52, R153.reuse ;  /* 0x0000009934347220 */ /* 0x080fe20000400000 */
[----:B------:R-:W-:Y:S01]  /*7b50*/  F2FP.BF16.F32.PACK_AB R38, RZ, R38 ;  /* 0x00000026ff26723e */ /* 0x000fe200000010ff */
[-C--:B------:R-:W-:Y:S01]  /*7b60*/  FMUL R53, R53, R153.reuse ;  /* 0x0000009935357220 */ /* 0x080fe20000400000 */
        /* <DEDUP_REMOVED lines=325> */
[----:B------:R-:W-:Y:S01]  /*8fc0*/  FMUL R151, R151, R153 ;  /* 0x0000009997977220 */ /* 0x000fe20000400000 */
[----:B------:R-:W-:Y:S01]  /*8fd0*/  ISETP.GT.AND P2, PT, R3, 0x8, P1 ;  /* 0x000000080300780c */ /* 0x000fe20000f44270 */
[----:B------:R-:W-:Y:S01]  /*8fe0*/  @P3 STG.E.U16 desc[UR36][R6.64+0x132], R103 ;  /* 0x0001326706003986 */ /* 0x000fe2000c101524 */
[----:B------:R-:W-:-:S02]  /*8ff0*/  ISETP.GT.AND P1, PT, R0, 0xa8, PT ;  /* 0x000000a80000780c */ /* 0x000fc40003f24270 */
[----:B------:R-:W-:Y:S01]  /*9000*/  F2FP.BF16.F32.PACK_AB R105, RZ, R105 ;  /* 0x00000069ff69723e */ /* 0x000fe200000010ff */
[----:B------:R-:W-:Y:S01]  /*9010*/  @P4 STG.E.U16 desc[UR36][R4.64+0x140], R104 ;  /* 0x0001406804004986 */ /* 0x000fe2000c101524 */
[C---:B------:R-:W-:Y:S02]  /*9020*/  ISETP.GT.AND P3, PT, R3.reuse, 0x8, P0 ;  /* 0x000000080300780c */ /* 0x040fe40000764270 */
[----:B------:R-:W-:Y:S01]  /*9030*/  ISETP.GT.AND P0, PT, R0, 0xa9, PT ;  /* 0x000000a90000780c */ /* 0x000fe20003f04270 */
[----:B------:R-:W-:Y:S01]  /*9040*/  @P5 STG.E.U16 desc[UR36][R4.64+0x142], R105 ;  /* 0x0001426904005986 */ /* 0x000fe2000c101524 */
[C---:B------:R-:W-:Y:S02]  /*9050*/  ISETP.GT.AND P4, PT, R3.reuse, RZ, P1 ;  /* 0x000000ff0300720c */ /* 0x040fe40000f84270 */
[----:B------:R-:W-:Y:S02]  /*9060*/  F2FP.BF16.F32.PACK_AB R106, RZ, R106 ;  /* 0x0000006aff6a723e */ /* 0x000fe400000010ff */
[----:B------:R-:W-:-:S02]  /*9070*/  ISETP.GT.AND P5, PT, R3, RZ, P0 ;  /* 0x000000ff0300720c */ /* 0x000fc400007a4270 */
[----:B------:R-:W-:Y:S01]  /*9080*/  F2FP.BF16.F32.PACK_AB R107, RZ, R107 ;  /* 0x0000006bff6b723e */ /* 0x000fe200000010ff */
[----:B------:R-:W-:Y:S01]  /*9090*/  @P2 STG.E.U16 desc[UR36][R6.64+0x140], R106 ;  /* 0x0001406a06002986 */ /* 0x000fe2000c101524 */
[----:B------:R-:W-:Y:S02]  /*90a0*/  F2FP.BF16.F32.PACK_AB R108, RZ, R108 ;  /* 0x0000006cff6c723e */ /* 0x000fe400000010ff */
[C---:B------:R-:W-:Y:S01]  /*90b0*/  ISETP.GT.AND P2, PT, R3.reuse, 0x8, P1 ;  /* 0x000000080300780c */ /* 0x040fe20000f44270 */
[----:B------:R-:W-:Y:S01]  /*90c0*/  @P3 STG.E.U16 desc[UR36][R6.64+0x142], R107 ;  /* 0x0001426b06003986 */ /* 0x000fe2000c101524 */
[----:B------:R-:W-:Y:S02]  /*90d0*/  ISETP.GT.AND P1, PT, R0, 0xb0, PT ;  /* 0x000000b00000780c */ /* 0x000fe40003f24270 */
[----:B------:R-:W-:Y:S01]  /*90e0*/  F2FP.BF16.F32.PACK_AB R109, RZ, R109 ;  /* 0x0000006dff6d723e */ /* 0x000fe200000010ff */
[----:B------:R-:W-:Y:S01]  /*90f0*/  @P4 STG.E.U16 desc[UR36][R4.64+0x150], R108 ;  /* 0x0001506c04004986 */ /* 0x000fe2000c101524 */
[----:B------:R-:W-:-:S02]  /*9100*/  ISETP.GT.AND P3, PT, R3, 0x8, P0 ;  /* 0x000000080300780c */ /* 0x000fc40000764270 */
[----:B------:R-:W-:Y:S01]  /*9110*/  ISETP.GT.AND P0, PT, R0, 0xb1, PT ;  /* 0x000000b10000780c */ /* 0x000fe20003f04270 */
[----:B------:R-:W-:Y:S01]  /*9120*/  @P5 STG.E.U16 desc[UR36][R4.64+0x152], R109 ;  /* 0x0001526d04005986 */ /* 0x000fe2000c101524 */
[C---:B------:R-:W-:Y:S02]  /*9130*/  ISETP.GT.AND P4, PT, R3.reuse, RZ, P1 ;  /* 0x000000ff0300720c */ /* 0x040fe40000f84270 */
[----:B------:R-:W-:Y:S02]  /*9140*/  F2FP.BF16.F32.PACK_AB R110, RZ, R110 ;  /* 0x0000006eff6e723e */ /* 0x000fe400000010ff */
[----:B------:R-:W-:Y:S02]  /*9150*/  ISETP.GT.AND P5, PT, R3, RZ, P0 ;  /* 0x000000ff0300720c */ /* 0x000fe400007a4270 */
[----:B------:R-:W-:Y:S01]  /*9160*/  F2FP.BF16.F32.PACK_AB R111, RZ, R111 ;  /* 0x0000006fff6f723e */ /* 0x000fe200000010ff */
[----:B------:R-:W-:Y:S01]  /*9170*/  @P2 STG.E.U16 desc[UR36][R6.64+0x150], R110 ;  /* 0x0001506e06002986 */ /* 0x000fe2000c101524 */
[----:B------:R-:W-:-:S02]  /*9180*/  F2FP.BF16.F32.PACK_AB R112, RZ, R112 ;  /* 0x00000070ff70723e */ /* 0x000fc400000010ff */
[C---:B------:R-:W-:Y:S01]  /*9190*/  ISETP.GT.AND P2, PT, R3.reuse, 0x8, P1 ;  /* 0x000000080300780c */ /* 0x040fe20000f44270 */
[----:B------:R-:W-:Y:S01]  /*91a0*/  @P3 STG.E.U16 desc[UR36][R6.64+0x152], R111 ;  /* 0x0001526f06003986 */ /* 0x000fe2000c101524 */
[C---:B------:R-:W-:Y:S02]  /*91b0*/  ISETP.GT.AND P1, PT, R0.reuse, 0xb8, PT ;  /* 0x000000b80000780c */ /* 0x040fe40003f24270 */
[----:B------:R-:W-:Y:S01]  /*91c0*/  F2FP.BF16.F32.PACK_AB R113, RZ, R113 ;  /* 0x00000071ff71723e */ /* 0x000fe200000010ff */
[----:B------:R-:W-:Y:S01]  /*91d0*/  @P4 STG.E.U16 desc[UR36][R4.64+0x160], R112 ;  /* 0x0001607004004986 */ /* 0x000fe2000c101524 */
[C---:B------:R-:W-:Y:S02]  /*91e0*/  ISETP.GT.AND P3, PT, R3.reuse, 0x8, P0 ;  /* 0x000000080300780c */ /* 0x040fe40000764270 */
[----:B------:R-:W-:Y:S01]  /*91f0*/  ISETP.GT.AND P0, PT, R0, 0xb9, PT ;  /* 0x000000b90000780c */ /* 0x000fe20003f04270 */
[----:B------:R-:W-:Y:S01]  /*9200*/  @P5 STG.E.U16 desc[UR36][R4.64+0x162], R113 ;  /* 0x0001627104005986 */ /* 0x000fe2000c101524 */
[----:B------:R-:W-:-:S02]  /*9210*/  ISETP.GT.AND P4, PT, R3, RZ, P1 ;  /* 0x000000ff0300720c */ /* 0x000fc40000f84270 */
[----:B------:R-:W-:Y:S02]  /*9220*/  F2FP.BF16.F32.PACK_AB R114, RZ, R114 ;  /* 0x00000072ff72723e */ /* 0x000fe400000010ff */
[C---:B------:R-:W-:Y:S02]  /*9230*/  ISETP.GT.AND P5, PT, R3.reuse, RZ, P0 ;  /* 0x000000ff0300720c */ /* 0x040fe400007a4270 */
[----:B------:R-:W-:Y:S01]  /*9240*/  F2FP.BF16.F32.PACK_AB R115, RZ, R115 ;  /* 0x00000073ff73723e */ /* 0x000fe200000010ff */
[----:B------:R-:W-:Y:S01]  /*9250*/  @P2 STG.E.U16 desc[UR36][R6.64+0x160], R114 ;  /* 0x0001607206002986 */ /* 0x000fe2000c101524 */
[----:B------:R-:W-:Y:S02]  /*9260*/  F2FP.BF16.F32.PACK_AB R116, RZ, R116 ;  /* 0x00000074ff74723e */ /* 0x000fe400000010ff */
        /* <DEDUP_REMOVED lines=65> */
[----:B------:R-:W-:Y:S02]  /*9680*/  ISETP.GT.AND P5, PT, R3, RZ, P0 ;  /* 0x000000ff0300720c */ /* 0x000fe400007a4270 */
[----:B------:R-:W-:Y:S02]  /*9690*/  F2FP.BF16.F32.PACK_AB R134, RZ, R134 ;  /* 0x00000086ff86723e */ /* 0x000fe400000010ff */
[----:B------:R-:W-:Y:S02]  /*96a0*/  F2FP.BF16.F32.PACK_AB R135, RZ, R135 ;  /* 0x00000087ff87723e */ /* 0x000fe400000010ff */
[----:B------:R-:W-:Y:S01]  /*96b0*/  F2FP.BF16.F32.PACK_AB R136, RZ, R136 ;  /* 0x00000088ff88723e */ /* 0x000fe200000010ff */
[----:B------:R-:W-:Y:S01]  /*96c0*/  @P2 STG.E.U16 desc[UR36][R6.64+0x1b0], R134 ;  /* 0x0001b08606002986 */ /* 0x000fe2000c101524 */
[----:B------:R-:W-:-:S02]  /*96d0*/  F2FP.BF16.F32.PACK_AB R137, RZ, R137 ;  /* 0x00000089ff89723e */ /* 0x000fc400000010ff */
[C---:B------:R-:W-:Y:S01]  /*96e0*/  ISETP.GT.AND P1, PT, R3.reuse, 0x8, P1 ;  /* 0x000000080300780c */ /* 0x040fe20000f24270 */
[----:B------:R-:W-:Y:S01]  /*96f0*/  @P3 STG.E.U16 desc[UR36][R6.64+0x1b2], R135 ;  /* 0x0001b28706003986 */ /* 0x000fe2000c101524 */
[C---:B------:R-:W-:Y:S02]  /*9700*/  ISETP.GT.AND P2, PT, R3.reuse, 0x8, P0 ;  /* 0x000000080300780c */ /* 0x040fe40000744270 */
[C---:B------:R-:W-:Y:S01]  /*9710*/  ISETP.GT.AND P0, PT, R0.reuse, 0xe9, PT ;  /* 0x000000e90000780c */ /* 0x040fe20003f04270 */
[----:B------:R-:W-:Y:S01]  /*9720*/  @P4 STG.E.U16 desc[UR36][R4.64+0x1c0], R136 ;  /* 0x0001c08804004986 */ /* 0x000fe2000c101524 */
[----:B------:R-:W-:Y:S02]  /*9730*/  ISETP.GT.AND P4, PT, R0, 0xe8, PT ;  /* 0x000000e80000780c */ /* 0x000fe40003f84270 */
[----:B------:R-:W-:Y:S01]  /*9740*/  F2FP.BF16.F32.PACK_AB R138, RZ, R138 ;  /* 0x0000008aff8a723e */ /* 0x000fe200000010ff */
[----:B------:R-:W-:Y:S01]  /*9750*/  @P5 STG.E.U16 desc[UR36][R4.64+0x1c2], R137 ;  /* 0x0001c28904005986 */ /* 0x000fe2000c101524 */
[----:B------:R-:W-:-:S02]  /*9760*/  ISETP.GT.AND P5, PT, R3, RZ, P4 ;  /* 0x000000ff0300720c */ /* 0x000fc400027a4270 */
[----:B------:R-:W-:Y:S01]  /*9770*/  F2FP.BF16.F32.PACK_AB R139, RZ, R139 ;  /* 0x0000008bff8b723e */ /* 0x000fe200000010ff */
[----:B------:R-:W-:Y:S01]  /*9780*/  @P1 STG.E.U16 desc[UR36][R6.64+0x1c0], R138 ;  /* 0x0001c08a06001986 */ /* 0x000fe2000c101524 */
[----:B------:R-:W-:Y:S02]  /*9790*/  F2FP.BF16.F32.PACK_AB R140, RZ, R140 ;  /* 0x0000008cff8c723e */ /* 0x000fe400000010ff */
[C---:B------:R-:W-:Y:S01]  /*97a0*/  ISETP.GT.AND P3, PT, R3.reuse, RZ, P0 ;  /* 0x000000ff0300720c */ /* 0x040fe20000764270 */
[----:B------:R-:W-:Y:S01]  /*97b0*/  @P2 STG.E.U16 desc[UR36][R6.64+0x1c2], R139 ;  /* 0x0001c28b06002986 */ /* 0x000fe2000c101524 */
[C---:B------:R-:W-:Y:S02]  /*97c0*/  ISETP.GT.AND P4, PT, R3.reuse, 0x8, P4 ;  /* 0x000000080300780c */ /* 0x040fe40002784270 */
[----:B------:R-:W-:Y:S02]  /*97d0*/  F2FP.BF16.F32.PACK_AB R141, RZ, R141 ;  /* 0x0000008dff8d723e */ /* 0x000fe400000010ff */
[----:B------:R-:W-:Y:S01]  /*97e0*/  F2FP.BF16.F32.PACK_AB R142, RZ, R142 ;  /* 0x0000008eff8e723e */ /* 0x000fe200000010ff */
[----:B------:R-:W-:Y:S01]  /*97f0*/  @P5 STG.E.U16 desc[UR36][R4.64+0x1d0], R140 ;  /* 0x0001d08c04005986 */ /* 0x000fe2000c101524 */
[----:B------:R-:W-:-:S02]  /*9800*/  ISETP.GT.AND P5, PT, R3, 0x8, P0 ;  /* 0x000000080300780c */ /* 0x000fc400007a4270 */
[----:B------:R-:W-:Y:S02]  /*9810*/  F2FP.BF16.F32.PACK_AB R143, RZ, R143 ;  /* 0x0000008fff8f723e */ /* 0x000fe400000010ff */
[C---:B------:R-:W-:Y:S01]  /*9820*/  ISETP.GT.AND P0, PT, R0.reuse, 0xf1, PT ;  /* 0x000000f10000780c */ /* 0x040fe20003f04270 */
[----:B------:R-:W-:Y:S01]  /*9830*/  @P3 STG.E.U16 desc[UR36][R4.64+0x1d2], R141 ;  /* 0x0001d28d04003986 */ /* 0x000fe2000c101524 */
[----:B------:R-:W-:Y:S02]  /*9840*/  ISETP.GT.AND P3, PT, R0, 0xf0, PT ;  /* 0x000000f00000780c */ /* 0x000fe40003f64270 */
[----:B------:R-:W-:Y:S01]  /*9850*/  F2FP.BF16.F32.PACK_AB R144, RZ, R144 ;  /* 0x00000090ff90723e */ /* 0x000fe200000010ff */
[----:B------:R-:W-:Y:S01]  /*9860*/  @P4 STG.E.U16 desc[UR36][R6.64+0x1d0], R142 ;  /* 0x0001d08e06004986 */ /* 0x000fe2000c101524 */
[C---:B------:R-:W-:Y:S02]  /*9870*/  ISETP.GT.AND P4, PT, R3.reuse, RZ, P3 ;  /* 0x000000ff0300720c */ /* 0x040fe40001f84270 */
[C---:B------:R-:W-:Y:S01]  /*9880*/  ISETP.GT.AND P3, PT, R3.reuse, 0x8, P3 ;  /* 0x000000080300780c */ /* 0x040fe20001f64270 */
[----:B------:R-:W-:Y:S01]  /*9890*/  @P5 STG.E.U16 desc[UR36][R6.64+0x1d2], R143 ;  /* 0x0001d28f06005986 */ /* 0x000fe2000c101524 */
[----:B------:R-:W-:-:S02]  /*98a0*/  ISETP.GT.AND P5, PT, R3, RZ, P0 ;  /* 0x000000ff0300720c */ /* 0x000fc400007a4270 */
[----:B------:R-:W-:Y:S02]  /*98b0*/  F2FP.BF16.F32.PACK_AB R145, RZ, R145 ;  /* 0x00000091ff91723e */ /* 0x000fe400000010ff */
[C---:B------:R-:W-:Y:S02]  /*98c0*/  ISETP.GT.AND P0, PT, R3.reuse, 0x8, P0 ;  /* 0x000000080300780c */ /* 0x040fe40000704270 */
[C---:B------:R-:W-:Y:S02]  /*98d0*/  ISETP.GT.AND P1, PT, R0.reuse, 0xf9, PT ;  /* 0x000000f90000780c */ /* 0x040fe40003f24270 */
[----:B------:R-:W-:Y:S01]  /*98e0*/  ISETP.GT.AND P2, PT, R0, 0xf8, PT ;  /* 0x000000f80000780c */ /* 0x000fe20003f44270 */
[----:B------:R-:W-:Y:S01]  /*98f0*/  @P4 STG.E.U16 desc[UR36][R4.64+0x1e0], R144 ;  /* 0x0001e09004004986 */ /* 0x000fe2000c101524 */
[C---:B------:R-:W-:Y:S01]  /*9900*/  ISETP.GT.AND P4, PT, R3.reuse, RZ, P1 ;  /* 0x000000ff0300720c */ /* 0x040fe20000f84270 */
[----:B------:R-:W-:Y:S01]  /*9910*/  @P3 IMAD.MOV.U32 R2, RZ, RZ, R6 ;  /* 0x000000ffff023224 */ /* 0x000fe200078e0006 */
[C---:B------:R-:W-:Y:S01]  /*9920*/  ISETP.GT.AND P1, PT, R3.reuse, 0x8, P1 ;  /* 0x000000080300780c */ /* 0x040fe20000f24270 */
[----:B------:R-:W-:Y:S01]  /*9930*/  @P5 STG.E.U16 desc[UR36][R4.64+0x1e2], R145 ;  /* 0x0001e29104005986 */ /* 0x000fe2000c101524 */
[----:B------:R-:W-:-:S02]  /*9940*/  ISETP.GT.AND P5, PT, R3, RZ, P2 ;  /* 0x000000ff0300720c */ /* 0x000fc400017a4270 */
[----:B------:R-:W-:Y:S01]  /*9950*/  ISETP.GT.AND P2, PT, R3, 0x8, P2 ;  /* 0x000000080300780c */ /* 0x000fe20001744270 */
[----:B------:R-:W-:Y:S01]  /*9960*/  @P3 IMAD.MOV.U32 R3, RZ, RZ, R7 ;  /* 0x000000ffff033224 */ /* 0x000fe200078e0007 */
[----:B------:R-:W-:Y:S02]  /*9970*/  F2FP.BF16.F32.PACK_AB R146, RZ, R146 ;  /* 0x00000092ff92723e */ /* 0x000fe400000010ff */
[----:B------:R-:W-:Y:S02]  /*9980*/  F2FP.BF16.F32.PACK_AB R147, RZ, R147 ;  /* 0x00000093ff93723e */ /* 0x000fe400000010ff */
[----:B------:R-:W-:Y:S01]  /*9990*/  F2FP.BF16.F32.PACK_AB R148, RZ, R148 ;  /* 0x00000094ff94723e */ /* 0x000fe200000010ff */
[----:B------:R0:W-:Y:S01]  /*99a0*/  @P3 STG.E.U16 desc[UR36][R2.64+0x1e0], R146 ;  /* 0x0001e09202003986 */ /* 0x0001e2000c101524 */
[----:B------:R-:W-:Y:S02]  /*99b0*/  F2FP.BF16.F32.PACK_AB R149, RZ, R149 ;  /* 0x00000095ff95723e */ /* 0x000fe400000010ff */
[----:B------:R-:W-:-:S02]  /*99c0*/  F2FP.BF16.F32.PACK_AB R150, RZ, R150 ;  /* 0x00000096ff96723e */ /* 0x000fc400000010ff */
[----:B------:R-:W-:Y:S01]  /*99d0*/  F2FP.BF16.F32.PACK_AB R151, RZ, R151 ;  /* 0x00000097ff97723e */ /* 0x000fe200000010ff */
[----:B0-----:R-:W-:Y:S02]  /*99e0*/  @P0 IMAD.MOV.U32 R2, RZ, RZ, R6 ;  /* 0x000000ffff020224 */ /* 0x001fe400078e0006 */
[----:B------:R-:W-:-:S05]  /*99f0*/  @P0 IMAD.MOV.U32 R3, RZ, RZ, R7 ;  /* 0x000000ffff030224 */ /* 0x000fca00078e0007 */
[----:B------:R0:W-:Y:S02]  /*9a00*/  @P0 STG.E.U16 desc[UR36][R2.64+0x1e2], R147 ;  /* 0x0001e29302000986 */ /* 0x0001e4000c101524 */
[----:B0-----:R-:W-:Y:S02]  /*9a10*/  @P5 IMAD.MOV.U32 R2, RZ, RZ, R4 ;  /* 0x000000ffff025224 */ /* 0x001fe400078e0004 */
[----:B------:R-:W-:-:S05]  /*9a20*/  @P5 IMAD.MOV.U32 R3, RZ, RZ, R5 ;  /* 0x000000ffff035224 */ /* 0x000fca00078e0005 */
[----:B------:R0:W-:Y:S04]  /*9a30*/  @P5 STG.E.U16 desc[UR36][R2.64+0x1f0], R148 ;  /* 0x0001f09402005986 */ /* 0x0001e8000c101524 */
[----:B------:R1:W-:Y:S01]  /*9a40*/  @P4 STG.E.U16 desc[UR36][R4.64+0x1f2], R149 ;  /* 0x0001f29504004986 */ /* 0x0003e2000c101524 */
[----:B0-----:R-:W-:Y:S02]  /*9a50*/  @P2 IMAD.MOV.U32 R2, RZ, RZ, R6 ;  /* 0x000000ffff022224 */ /* 0x001fe400078e0006 */
[----:B------:R-:W-:-:S05]  /*9a60*/  @P2 IMAD.MOV.U32 R3, RZ, RZ, R7 ;  /* 0x000000ffff032224 */ /* 0x000fca00078e0007 */
[----:B------:R1:W-:Y:S04]  /*9a70*/  @P2 STG.E.U16 desc[UR36][R2.64+0x1f0], R150 ;  /* 0x0001f09602002986 */ /* 0x0003e8000c101524 */
[----:B------:R1:W-:Y:S02]  /*9a80*/  @P1 STG.E.U16 desc[UR36][R6.64+0x1f2], R151 ;  /* 0x0001f29706001986 */ /* 0x0003e4000c101524 */
.L_x_286:
[----:B------:R-:W-:Y:S05]  /*9a90*/  BSYNC B0 ;  /* 0x0000000000007941 */ /* 0x000fea0003800000 */
.L_x_32:
[----:B01----:R-:W2:Y:S01]  /*9aa0*/  LDL.64 R2, [R1] ;  /* 0x0000000001027983 */ /* 0x003ea20000100a00 */
[----:B------:R-:W-:Y:S01]  /*9ab0*/  ULDC.64 UR4, c[0x0][0x650] ;  /* 0x0001940000047ab9 */ /* 0x000fe20000000a00 */
[----:B------:R0:W-:Y:S01]  /*9ac0*/  SYNCS.ARRIVE.TRANS64.A1T0 RZ, [R160+UR45], RZ ;  /* 0x000000ffa0ff79a7 */ /* 0x0001e2000810002d */
[----:B------:R-:W-:Y:S01]  /*9ad0*/  PRMT R0, RZ, 0x7610, R0 ;  /* 0x00007610ff007816 */ /* 0x000fe20000000000 */
[----:B------:R-:W-:Y:S02]  /*9ae0*/  IMAD.MOV.U32 R19, RZ, RZ, -0x1 ;  /* 0xffffffffff137424 */ /* 0x000fe400078e00ff */
[----:B-----5:R-:W-:Y:S01]  /*9af0*/  IMAD.MOV.U32 R22, RZ, RZ, -0x1 ;  /* 0xffffffffff167424 */ /* 0x020fe200078e00ff */
[----:B--2---:R-:W-:-:S04]  /*9b00*/  LEA R18, P0, R2, R18, 0x1 ;  /* 0x0000001202127211 */ /* 0x004fc800078008ff */
[----:B------:R-:W-:Y:S01]  /*9b10*/  LEA.HI.X R17, R2, R17, R23, 0x1, P0 ;  /* 0x0000001102117211 */ /* 0x000fe200000f0c17 */
[----:B------:R-:W-:Y:S01]  /*9b20*/  IMAD.MOV.U32 R2, RZ, RZ, -0x1 ;  /* 0xffffffffff027424 */ /* 0x000fe200078e00ff */
[----:B------:R-:W-:-:S04]  /*9b30*/  ISETP.GE.U32.AND P0, PT, R18, UR4, PT ;  /* 0x0000000412007c0c */ /* 0x000fc8000bf06070 */
[----:B------:R-:W-:-:S13]  /*9b40*/  ISETP.GE.U32.AND.EX P0, PT, R17, UR5, PT, P0 ;  /* 0x0000000511007c0c */ /* 0x000fda000bf06100 */
[----:B0-----:R-:W-:Y:S05]  /*9b50*/  @P0 BRA `(.L_x_287) ;  /* 0x0000000400700947 */ /* 0x001fea0003800000 */
[----:B------:R-:W0:Y:S01]  /*9b60*/  S2R R10, SR_CTAID.X ;  /* 0x00000000000a7919 */ /* 0x000e220000002500 */
[----:B---34-:R-:W1:Y:S01]  /*9b70*/  LDC.64 R8, c[0x0][0x628] ;  /* 0x00018a00ff087b82 */ /* 0x018e620000000a00 */
[----:B------:R-:W-:Y:S01]  /*9b80*/  ULDC UR4, c[0x0][0x150] ;  /* 0x0000540000047ab9 */ /* 0x000fe20000000800 */
[----:B------:R-:W-:Y:S01]  /*9b90*/  IMAD.MOV.U32 R6, RZ, RZ, R18 ;  /* 0x000000ffff067224 */ /* 0x000fe200078e0012 */
[----:B------:R-:W2:Y:S01]  /*9ba0*/  S2R R20, SR_CTAID.Y ;  /* 0x0000000000147919 */ /* 0x000ea20000002600 */
[----:B------:R-:W-:-:S04]  /*9bb0*/  IMAD.MOV.U32 R7, RZ, RZ, R17 ;  /* 0x000000ffff077224 */ /* 0x000fc800078e0011 */
[----:B------:R-:W3:Y:S08]  /*9bc0*/  LDC R15, c[0x0][0x144] ;  /* 0x00005100ff0f7b82 */ /* 0x000ef00000000800 */
[----:B------:R-:W4:Y:S08]  /*9bd0*/  LDC R0, c[0x0][0x630] ;  /* 0x00018c00ff007b82 */ /* 0x000f300000000800 */
[----:B------:R-:W2:Y:S01]  /*9be0*/  LDC.64 R12, c[0x0][0x620] ;  /* 0x00018800ff0c7b82 */ /* 0x000ea20000000a00 */
[----:B-1----:R-:W-:-:S04]  /*9bf0*/  ISETP.NE.U32.AND P0, PT, R8, RZ, PT ;  /* 0x000000ff0800720c */ /* 0x002fc80003f05070 */
[----:B------:R-:W-:Y:S02]  /*9c00*/  ISETP.NE.AND.EX P0, PT, R9, RZ, PT, P0 ;  /* 0x000000ff0900720c */ /* 0x000fe40003f05300 */
[----:B0-----:R-:W-:-:S05]  /*9c10*/  I2FP.F32.U32 R2, R10 ;  /* 0x0000000a00027245 */ /* 0x001fca0000201000 */
[----:B------:R-:W-:-:S04]  /*9c20*/  FMUL R2, R2, UR4 ;  /* 0x0000000402027c20 */ /* 0x000fc80008400000 */
[----:B------:R0:W1:Y:S02]  /*9c30*/  F2I.U32.TRUNC.NTZ R14, R2 ;  /* 0x00000002000e7305 */ /* 0x000064000020f000 */
[----:B---34-:R-:W-:Y:S05]  /*9c40*/  @!P0 BRA `(.L_x_288) ;  /* 0x0000000000288947 */ /* 0x018fea0003800000 */
[----:B------:R-:W3:Y:S02]  /*9c50*/  LDC R3, c[0x0][0x634] ;  /* 0x00018d00ff037b82 */ /* 0x000ee40000000800 */
[----:B---3--:R-:W-:-:S05]  /*9c60*/  IADD3 R7, P0, R18, R3, RZ ;  /* 0x0000000312077210 */ /* 0x008fca0007f1e0ff */
[----:B------:R-:W-:-:S04]  /*9c70*/  IMAD.X R11, RZ, RZ, R17, P0 ;  /* 0x000000ffff0b7224 */ /* 0x000fc800000e0611 */
[----:B0-----:R-:W-:-:S04]  /*9c80*/  IMAD.WIDE.U32 R2, R11, R8, RZ ;  /* 0x000000080b027225 */ /* 0x001fc800078e00ff */
[----:B------:R-:W-:-:S04]  /*9c90*/  IMAD.WIDE.U32 R4, P0, R7, R9, R2 ;  /* 0x0000000907047225 */ /* 0x000fc80007800002 */
[----:B------:R-:W-:-:S04]  /*9ca0*/  IMAD.WIDE.U32 R2, R7, R8, RZ ;  /* 0x0000000807027225 */ /* 0x000fc800078e00ff */
[----:B------:R-:W-:Y:S01]  /*9cb0*/  IMAD.X R7, RZ, RZ, RZ, P0 ;  /* 0x000000ffff077224 */ /* 0x000fe200000e06ff */
[----:B------:R-:W-:Y:S01]  /*9cc0*/  IADD3 RZ, P0, R3, R4, RZ ;  /* 0x0000000403ff7210 */ /* 0x000fe20007f1e0ff */
[----:B------:R-:W-:-:S04]  /*9cd0*/  IMAD.MOV.U32 R6, RZ, RZ, R5 ;  /* 0x000000ffff067224 */ /* 0x000fc800078e0005 */
[----:B------:R-:W-:-:S08]  /*9ce0*/  IMAD.WIDE.U32.X R6, R11, R9, R6, P0 ;  /* 0x000000090b067225 */ /* 0x000fd000000e0406 */
.L_x_288:
[----:B------:R-:W3:Y:S01]  /*9cf0*/  LDC.64 R26, c[0x0][0x640] ;  /* 0x00019000ff1a7b82 */ /* 0x000ee20000000a00 */
[-C--:B------:R-:W-:Y:S01]  /*9d00*/  SHF.R.U64 R11, R6, R0.reuse, R7 ;  /* 0x00000000060b7219 */ /* 0x080fe20000001207 */
[----:B------:R-:W-:Y:S01]  /*9d10*/  IMAD.MOV.U32 R19, RZ, RZ, R17 ;  /* 0x000000ffff137224 */ /* 0x000fe200078e0011 */
[----:B------:R-:W-:Y:S01]  /*9d20*/  SHF.R.U32.HI R0, RZ, R0, R7 ;  /* 0x00000000ff007219 */ /* 0x000fe20000011607 */
[----:B-1----:R-:W-:Y:S01]  /*9d30*/  IMAD.MOV R14, RZ, RZ, -R14 ;  /* 0x000000ffff0e7224 */ /* 0x002fe200078e0a0e */
[----:B------:R-:W-:Y:S01]  /*9d40*/  IADD3 R5, P0, RZ, -R11, RZ ;  /* 0x8000000bff057210 */ /* 0x000fe20007f1e0ff */
[----:B------:R-:W-:Y:S01]  /*9d50*/  ULDC UR4, c[0x0][0x154] ;  /* 0x0000550000047ab9 */ /* 0x000fe20000000800 */
[----:B------:R-:W-:Y:S01]  /*9d60*/  IMAD.MOV.U32 R7, RZ, RZ, 0x1 ;  /* 0x00000001ff077424 */ /* 0x000fe200078e00ff */
[----:B------:R-:W1:Y:S01]  /*9d70*/  LDC R4, c[0x0][0x618] ;  /* 0x00018600ff047b82 */ /* 0x000e620000000800 */
[----:B------:R-:W-:Y:S02]  /*9d80*/  IMAD R22, R15, R14, R10 ;  /* 0x0000000e0f167224 */ /* 0x000fe400078e020a */
[----:B------:R-:W-:-:S04]  /*9d90*/  IMAD.X R3, RZ, RZ, ~R0, P0 ;  /* 0x000000ffff037224 */ /* 0x000fc800000e0e00 */
[-C--:B--2---:R-:W-:Y:S01]  /*9da0*/  IMAD R0, R3, R12.reuse, RZ ;  /* 0x0000000c03007224 */ /* 0x084fe200078e02ff */
[----:B------:R-:W2:Y:S01]  /*9db0*/  LDC R6, c[0x0][0x608] ;  /* 0x00018200ff067b82 */ /* 0x000ea20000000800 */
[----:B0-----:R-:W-:-:S04]  /*9dc0*/  IMAD.WIDE.U32 R2, R5, R12, R18 ;  /* 0x0000000c05027225 */ /* 0x001fc800078e0012 */
[----:B------:R-:W-:Y:S01]  /*9dd0*/  IMAD R5, R5, R13, R0 ;  /* 0x0000000d05057224 */ /* 0x000fe200078e0200 */
[----:B------:R-:W-:Y:S02]  /*9de0*/  I2FP.F32.U32 R0, R20 ;  /* 0x0000001400007245 */ /* 0x000fe40000201000 */
[----:B------:R-:W0:Y:S01]  /*9df0*/  LDC R24, c[0x0][0x658] ;  /* 0x00019600ff187b82 */ /* 0x000e220000000800 */
[----:B------:R-:W-:Y:S01]  /*9e00*/  IMAD.IADD R3, R3, 0x1, R5 ;  /* 0x0000000103037824 */ /* 0x000fe200078e0205 */
[----:B---3--:R-:W-:Y:S01]  /*9e10*/  ISETP.NE.U32.AND P0, PT, R26, RZ, PT ;  /* 0x000000ff1a00720c */ /* 0x008fe20003f05070 */
[----:B------:R-:W-:Y:S01]  /*9e20*/  FMUL R0, R0, UR4 ;  /* 0x0000000400007c20 */ /* 0x000fe20008400000 */
[----:B------:R-:W-:Y:S02]  /*9e30*/  IMAD.MOV.U32 R5, RZ, RZ, -0x1 ;  /* 0xffffffffff057424 */ /* 0x000fe400078e00ff */
[----:B------:R-:W-:Y:S01]  /*9e40*/  ISETP.NE.AND.EX P0, PT, R27, RZ, PT, P0 ;  /* 0x000000ff1b00720c */ /* 0x000fe20003f05300 */
[----:B------:R3:W4:Y:S01]  /*9e50*/  F2I.U32.TRUNC.NTZ R12, R0 ;  /* 0x00000000000c7305 */ /* 0x000722000020f000 */
[----:B------:R-:W3:Y:S01]  /*9e60*/  LDC R15, c[0x0][0x148] ;  /* 0x00005200ff0f7b82 */ /* 0x000ee20000000800 */
[----:B-1----:R-:W-:-:S02]  /*9e70*/  SHF.R.U64 R10, R2, R4, R3 ;  /* 0x00000004020a7219 */ /* 0x002fc40000001203 */
[----:B------:R-:W-:-:S05]  /*9e80*/  SHF.R.U32.HI R3, RZ, R4, R3 ;  /* 0x00000004ff037219 */ /* 0x000fca0000011603 */
[----:B------:R-:W1:Y:S01]  /*9e90*/  LDC R14, c[0x0][0x600] ;  /* 0x00018000ff0e7b82 */ /* 0x000e620000000800 */
[-CC-:B--2---:R-:W-:Y:S02]  /*9ea0*/  SHF.R.U64 R8, R10, R6.reuse, R3.reuse ;  /* 0x000000060a087219 */ /* 0x184fe40000001203 */
[----:B------:R-:W-:-:S05]  /*9eb0*/  SHF.R.U32.HI R3, RZ, R6, R3 ;  /* 0x00000006ff037219 */ /* 0x000fca0000011603 */
[----:B------:R-:W2:Y:S01]  /*9ec0*/  LDC R21, c[0x0][0x648] ;  /* 0x00019200ff157b82 */ /* 0x000ea20000000800 */
[-CC-:B0-----:R-:W-:Y:S02]  /*9ed0*/  SHF.R.U64 R13, R8, R24.reuse, R3.reuse ;  /* 0x00000018080d7219 */ /* 0x181fe40000001203 */
[-C--:B------:R-:W-:Y:S02]  /*9ee0*/  SHF.L.U32 R5, R5, R24.reuse, RZ ;  /* 0x0000001805057219 */ /* 0x080fe400000006ff */
[-C--:B------:R-:W-:Y:S01]  /*9ef0*/  SHF.R.U32.HI R3, RZ, R24.reuse, R3 ;  /* 0x00000018ff037219 */ /* 0x080fe20000011603 */
[----:B------:R-:W-:Y:S01]  /*9f00*/  IMAD.MOV.U32 R2, RZ, RZ, R13 ;  /* 0x000000ffff027224 */ /* 0x000fe200078e000d */
[----:B------:R-:W-:Y:S01]  /*9f10*/  SHF.L.U32 R24, R7, R24, RZ ;  /* 0x0000001807187219 */ /* 0x000fe200000006ff */
[----:B------:R-:W0:Y:S01]  /*9f20*/  LDC R25, c[0x0][0x638] ;  /* 0x00018e00ff197b82 */ /* 0x000e220000000800 */
[----:B------:R-:W-:-:S07]  /*9f30*/  LOP3.LUT R19, RZ, R5, RZ, 0x33, !PT ;  /* 0x00000005ff137212 */ /* 0x000fce00078e33ff */
[----:B------:R-:W0:Y:S01]  /*9f40*/  LDC R28, c[0x0][0x610] ;  /* 0x00018400ff1c7b82 */ /* 0x000e220000000800 */
[----:B----4-:R-:W-:Y:S05]  /*9f50*/  @!P0 BRA `(.L_x_289) ;  /* 0x0000000000288947 */ /* 0x010fea0003800000 */
[----:B---3--:R-:W3:Y:S02]  /*9f60*/  LDC R0, c[0x0][0x64c] ;  /* 0x00019300ff007b82 */ /* 0x008ee40000000800 */
[----:B---3--:R-:W-:-:S05]  /*9f70*/  IADD3 R7, P0, R13, R0, RZ ;  /* 0x000000000d077210 */ /* 0x008fca0007f1e0ff */
        /* <DEDUP_REMOVED lines=8> */
.L_x_289:
[----:B------:R-:W4:Y:S01]  /*a000*/  LDC R4, c[0x0][0x65c] ;  /* 0x00019700ff047b82 */ /* 0x000f220000000800 */
[----:B--23--:R-:W-:Y:S01]  /*a010*/  SHF.R.U64 R0, R2, R21, R3 ;  /* 0x0000001502007219 */ /* 0x00cfe20000001203 */
[----:B-1----:R-:W-:Y:S01]  /*a020*/  VIADD R3, R14, 0xffffffff ;  /* 0xffffffff0e037836 */ /* 0x002fe20000000000 */
[----:B------:R-:W-:Y:S01]  /*a030*/  LOP3.LUT R19, R8, R19, RZ, 0xc0, !PT ;  /* 0x0000001308137212 */ /* 0x000fe200078ec0ff */
[----:B------:R-:W-:Y:S02]  /*a040*/  IMAD.MOV R12, RZ, RZ, -R12 ;  /* 0x000000ffff0c7224 */ /* 0x000fe400078e0a0c */
[----:B------:R-:W-:Y:S01]  /*a050*/  IMAD.MOV R2, RZ, RZ, -R0 ;  /* 0x000000ffff027224 */ /* 0x000fe200078e0a00 */
[----:B------:R-:W-:Y:S01]  /*a060*/  LOP3.LUT R3, R10, R3, RZ, 0xc0, !PT ;  /* 0x000000030a037212 */ /* 0x000fe200078ec0ff */
[----:B------:R-:W-:Y:S02]  /*a070*/  IMAD R19, R24, R0, R19 ;  /* 0x0000000018137224 */ /* 0x000fe400078e0213 */
[----:B0-----:R-:W-:-:S04]  /*a080*/  IMAD R0, R2, R25, R13 ;  /* 0x0000001902007224 */ /* 0x001fc800078e020d */
[----:B------:R-:W-:Y:S01]  /*a090*/  IMAD R2, R0, R14, R3 ;  /* 0x0000000e00027224 */ /* 0x000fe200078e0203 */
[----:B----4-:R-:W-:Y:S01]  /*a0a0*/  ISETP.NE.AND P0, PT, R4, 0x1, PT ;  /* 0x000000010400780c */ /* 0x010fe20003f05270 */
[----:B------:R-:W-:-:S05]  /*a0b0*/  IMAD.MOV.U32 R4, RZ, RZ, 0x1 ;  /* 0x00000001ff047424 */ /* 0x000fca00078e00ff */
[----:B------:R-:W-:-:S07]  /*a0c0*/  PRMT R0, R4, 0x7610, R0 ;  /* 0x0000761004007816 */ /* 0x000fce0000000000 */
[----:B------:R-:W-:-:S04]  /*a0d0*/  @P0 IMAD R22, R15, R12, R20 ;  /* 0x0000000c0f160224 */ /* 0x000fc800078e0214 */
[----:B------:R-:W-:-:S05]  /*a0e0*/  IMAD R19, R19, R28, R22 ;  /* 0x0000001c13137224 */ /* 0x000fca00078e0216 */
[----:B------:R-:W-:Y:S02]  /*a0f0*/  SEL R22, R2, R19, !P0 ;  /* 0x0000001302167207 */ /* 0x000fe40004000000 */
[----:B------:R-:W-:Y:S01]  /*a100*/  SEL R19, R19, R2, !P0 ;  /* 0x0000000213137207 */ /* 0x000fe20004000000 */
[----:B------:R-:W-:-:S07]  /*a110*/  IMAD.MOV.U32 R2, RZ, RZ, R11 ;  /* 0x000000ffff027224 */ /* 0x000fce00078e000b */
.L_x_287:
[----:B------:R-:W-:Y:S02]  /*a120*/  LOP3.LUT P0, RZ, R0, 0xff, RZ, 0xc0, !PT ;  /* 0x000000ff00ff7812 */ /* 0x000fe4000780c0ff */
[----:B------:R-:W-:-:S11]  /*a130*/  LOP3.LUT R173, R173, 0x1, RZ, 0x3c, !PT ;  /* 0x00000001adad7812 */ /* 0x000fd600078e3cff */
[----:B------:R-:W-:Y:S05]  /*a140*/  @P0 BRA `(.L_x_290) ;  /* 0xffffff7000c00947 */ /* 0x000fea000383ffff */
[----:B------:R-:W-:Y:S05]  /*a150*/  EXIT ;  /* 0x000000000000794d */ /* 0x000fea0003800000 */
.L_x_13:
[----:B------:R-:W-:-:S08]  /*a160*/  ISETP.NE.AND P0, PT, R0, RZ, PT ;  /* 0x000000ff0000720c */ /* 0x000fd00003f05270 */
[----:B0-----:R-:W0:-:S00]  /*a170*/  USETMAXREG.DEALLOC.CTAPOOL 0x28 ;  /* 0x00000028000079c8 */ /* 0x001e0000080e0500 */
[----:B------:R-:W-:Y:S05]  /*a180*/  @P0 EXIT ;  /* 0x000000000000094d */ /* 0x000fea0003800000 */
[----:B0-----:R-:W-:Y:S01]  /*a190*/  LOP3.LUT P0, RZ, R8, 0xff, RZ, 0xc0, !PT ;  /* 0x000000ff08ff7812 */ /* 0x001fe2000780c0ff */
[----:B------:R-:W-:Y:S02]  /*a1a0*/  IMAD.MOV.U32 R0, RZ, RZ, 0x1 ;  /* 0x00000001ff007424 */ /* 0x000fe400078e00ff */
[----:B------:R-:W-:-:S10]  /*a1b0*/  IMAD.MOV.U32 R7, RZ, RZ, RZ ;  /* 0x000000ffff077224 */ /* 0x000fd400078e00ff */
[----:B------:R-:W-:Y:S05]  /*a1c0*/  @!P0 BRA `(.L_x_291) ;  /* 0x0000000c001c8947 */ /* 0x000fea0003800000 */
[----:B------:R-:W-:Y:S01]  /*a1d0*/  LOP3.LUT P0, RZ, R4, 0x1f, RZ, 0xc0, !PT ;  /* 0x0000001f04ff7812 */ /* 0x000fe2000780c0ff */
[----:B------:R-:W-:Y:S01]  /*a1e0*/  ULDC UR5, c[0x0][0x658] ;  /* 0x0001960000057ab9 */ /* 0x000fe20000000800 */
[----:B------:R-:W-:Y:S01]  /*a1f0*/  UMOV UR6, 0xffffffff ;  /* 0xffffffff00067882 */ /* 0x000fe20000000000 */
[----:B------:R-:W-:Y:S01]  /*a200*/  BSSY B0, `(.L_x_291) ;  /* 0x00000c3000007945 */ /* 0x000fe20003800000 */
[----:B------:R-:W-:Y:S01]  /*a210*/  USHF.L.U32 UR6, UR6, UR5, URZ ;  /* 0x0000000506067299 */ /* 0x000fe2000800063f */
[C---:B------:R-:W-:Y:S01]  /*a220*/  ISETP.NE.AND P2, PT, R3.reuse, RZ, PT ;  /* 0x000000ff0300720c */ /* 0x040fe20003f45270 */
[----:B------:R-:W-:Y:S01]  /*a230*/  IMAD.MOV.U32 R8, RZ, RZ, 0x1 ;  /* 0x00000001ff087424 */ /* 0x000fe200078e00ff */
[----:B------:R-:W-:Y:S01]  /*a240*/  ISETP.NE.OR P0, PT, R3, RZ, !P0 ;  /* 0x000000ff0300720c */ /* 0x000fe20004705670 */
[----:B------:R-:W-:Y:S01]  /*a250*/  IMAD.MOV.U32 R0, RZ, RZ, 0x1 ;  /* 0x00000001ff007424 */ /* 0x000fe200078e00ff */
[----:B------:R-:W-:Y:S01]  /*a260*/  LOP3.LUT R6, R16, 0x2, RZ, 0xfc, !PT ;  /* 0x0000000210067812 */ /* 0x000fe200078efcff */
[----:B------:R-:W-:Y:S01]  /*a270*/  IMAD.MOV.U32 R7, RZ, RZ, RZ ;  /* 0x000000ffff077224 */ /* 0x000fe200078e00ff */
[----:B------:R-:W-:Y:S01]  /*a280*/  ULDC UR4, c[0x0][0x600] ;  /* 0x0001800000047ab9 */ /* 0x000fe20000000800 */
[----:B------:R-:W-:Y:S01]  /*a290*/  UMOV UR7, 0x1 ;  /* 0x0000000100077882 */ /* 0x000fe20000000000 */
[----:B------:R-:W-:-:S02]  /*a2a0*/  UIADD3 UR19, UR40, 0x1, URZ ;  /* 0x0000000128137890 */ /* 0x000fc4000fffe03f */
[----:B------:R-:W-:Y:S02]  /*a2b0*/  UIADD3 UR15, UR4, -0x1, URZ ;  /* 0xffffffff040f7890 */ /* 0x000fe4000fffe03f */
[----:B------:R-:W-:Y:S02]  /*a2c0*/  USHF.L.U32 UR17, UR7, UR5, URZ ;  /* 0x0000000507117299 */ /* 0x000fe4000800063f */
[----:B------:R-:W-:Y:S01]  /*a2d0*/  ULOP3.LUT UR16, URZ, UR6, URZ, 0x33, !UPT ;  /* 0x000000063f107292 */ /* 0x000fe2000f8e333f */
[----:B------:R-:W-:-:S11]  /*a2e0*/  ULDC.64 UR20, c[0x0][0x198] ;  /* 0x0000660000147ab9 */ /* 0x000fd60000000a00 */
.L_x_303:
[----:B------:R-:W-:-:S03]  /*a2f0*/  UMOV UR4, 0xffffffff ;  /* 0xffffffff00047882 */ /* 0x000fc60000000000 */
[----:B------:R-:W-:Y:S05]  /*a300*/  BRA.DIV UR4, `(.L_x_292) ;  /* 0x0000001204047947 */ /* 0x000fea000b800000 */
[----:B------:R-:W-:-:S13]  /*a310*/  ELECT P6, URZ, PT ;  /* 0x00000000003f782f */ /* 0x000fda00038c0000 */
.L_x_317:
[----:B------:R-:W0:Y:S01]  /*a320*/  LDC R3, c[0x0][0x28c] ;  /* 0x0000a300ff037b82 */ /* 0x000e220000000800 */
[----:B------:R-:W-:Y:S01]  /*a330*/  BSSY B1, `(.L_x_293) ;  /* 0x0000037000017945 */ /* 0x000fe20003800000 */
[----:B0-----:R-:W-:-:S13]  /*a340*/  ISETP.LT.OR P6, PT, R3, 0x1, !P6 ;  /* 0x000000010300780c */ /* 0x001fda00077c1670 */
[----:B------:R-:W-:Y:S05]  /*a350*/  @P6 BRA `(.L_x_294) ;  /* 0x0000000000d06947 */ /* 0x000fea0003800000 */
[----:B------:R-:W-:Y:S02]  /*a360*/  IMAD.SHL.U32 R22, R22, 0x100, RZ ;  /* 0x0000010016167824 */ /* 0x000fe400078e00ff */
[----:B------:R-:W-:Y:S02]  /*a370*/  IMAD.SHL.U32 R19, R19, 0x40, RZ ;  /* 0x0000004013137824 */ /* 0x000fe400078e00ff */
[----:B------:R-:W-:Y:S02]  /*a380*/  IMAD.MOV.U32 R12, RZ, RZ, RZ ;  /* 0x000000ffff0c7224 */ /* 0x000fe400078e00ff */
[----:B------:R-:W-:Y:S02]  /*a390*/  IMAD.U32 R13, RZ, RZ, UR19 ;  /* 0x00000013ff0d7e24 */ /* 0x000fe4000f8e00ff */
[----:B------:R-:W-:Y:S02]  /*a3a0*/  IMAD.MOV.U32 R3, RZ, RZ, R0 ;  /* 0x000000ffff037224 */ /* 0x000fe400078e0000 */
[----:B------:R-:W-:-:S07]  /*a3b0*/  IMAD.MOV.U32 R4, RZ, RZ, R7 ;  /* 0x000000ffff047224 */ /* 0x000fce00078e0007 */
.L_x_298:
[----:B------:R-:W0:Y:S01]  /*a3c0*/  S2R R10, SR_CgaCtaId ;  /* 0x00000000000a7919 */ /* 0x000e220000008800 */
[----:B------:R-:W-:Y:S01]  /*a3d0*/  MOV R5, 0x400 ;  /* 0x0000040000057802 */ /* 0x000fe20000000f00 */
[----:B------:R-:W1:Y:S03]  /*a3e0*/  @!P2 LDC R9, c[0x0][0x500] ;  /* 0x00014000ff09ab82 */ /* 0x000e660000000800 */
[----:B0-----:R-:W-:Y:S02]  /*a3f0*/  LEA R11, R10, R5, 0x18 ;  /* 0x000000050a0b7211 */ /* 0x001fe400078ec0ff */
[----:B------:R-:W-:-:S03]  /*a400*/  SHF.L.U32 R5, R3, 0x1f, RZ ;  /* 0x0000001f03057819 */ /* 0x000fc600000006ff */
[----:B------:R-:W-:-:S04]  /*a410*/  IMAD R10, R4, 0x8, R11 ;  /* 0x00000008040a7824 */ /* 0x000fc800078e020b */
[----:B------:R-:W0:Y:S02]  /*a420*/  SYNCS.PHASECHK.TRANS64.TRYWAIT P1, [R10+URZ+0x28], R5 ;  /* 0x000028050a0075a7 */ /* 0x000e24000802017f */
[----:B01----:R-:W-:Y:S05]  /*a430*/  @!P1 BRA `(.L_x_295) ;  /* 0x0000000c00d89947 */ /* 0x003fea0003800000 */
.L_x_318:
[----:B0-----:R-:W-:Y:S01]  /*a440*/  PRMT R5, R6, 0x9910, RZ ;  /* 0x0000991006057816 */ /* 0x001fe200000000ff */
[----:B------:R0:W-:Y:S03]  /*a450*/  @!P2 SYNCS.ARRIVE.TRANS64 RZ, [R10+URZ], R9 ;  /* 0x000000090affa9a7 */ /* 0x0001e6000800003f */
[----:B------:R-:W-:-:S13]  /*a460*/  ISETP.NE.AND P1, PT, R5, 0x2, PT ;  /* 0x000000020500780c */ /* 0x000fda0003f25270 */
[----:B0-----:R-:W-:Y:S05]  /*a470*/  @P1 BRA `(.L_x_296) ;  /* 0x0000000000041947 */ /* 0x001fea0003800000 */
[----:B------:R-:W-:Y:S01]  /*a480*/  BPT.TRAP 0x1 ;  /* 0x000000040000795c */ /* 0x000fe20000300000 */
.L_x_296:
[----:B------:R-:W-:Y:S05]  /*a490*/  @P0 BRA `(.L_x_297) ;  /* 0x0000000000040947 */ /* 0x000fea0003800000 */
[----:B------:R-:W-:Y:S01]  /*a4a0*/  BPT.TRAP 0x1 ;  /* 0x000000040000795c */ /* 0x000fe20000300000 */
.L_x_297:
[--C-:B------:R-:W-:Y:S01]  /*a4b0*/  IMAD R5, R4, 0x1000, R11.reuse ;  /* 0x0000100004057824 */ /* 0x100fe200078e020b */
[----:B------:R-:W-:Y:S01]  /*a4c0*/  R2UR UR9, R10 ;  /* 0x000000000a0972ca */ /* 0x000fe200000e0000 */
[C---:B------:R-:W-:Y:S01]  /*a4d0*/  IMAD R11, R4.reuse, 0x4000, R11 ;  /* 0x00004000040b7824 */ /* 0x040fe200078e020b */
[----:B------:R-:W-:Y:S01]  /*a4e0*/  UIADD3 UR4, UP0, UR20, 0xf0, URZ ;  /* 0x000000f014047890 */ /* 0x000fe2000ff1e03f */
[----:B------:R-:W-:Y:S01]  /*a4f0*/  VIADD R13, R13, 0xffffffff ;  /* 0xffffffff0d0d7836 */ /* 0x000fe20000000000 */
[----:B------:R-:W-:Y:S01]  /*a500*/  R2UR UR5, R5 ;  /* 0x00000000050572ca */ /* 0x000fe200000e0000 */
[----:B------:R-:W-:Y:S01]  /*a510*/  UIADD3 UR22, UP1, UR20, 0x1f0, URZ ;  /* 0x000001f014167890 */ /* 0x000fe2000ff3e03f */
[----:B------:R-:W-:Y:S01]  /*a520*/  R2UR UR8, R11 ;  /* 0x000000000b0872ca */ /* 0x000fe200000e0000 */
[----:B------:R-:W-:Y:S01]  /*a530*/  VIADD R4, R4, 0x1 ;  /* 0x0000000104047836 */ /* 0x000fe20000000000 */
[----:B------:R-:W-:Y:S01]  /*a540*/  R2UR UR11, R19 ;  /* 0x00000000130b72ca */ /* 0x000fe200000e0000 */
[----:B------:R-:W-:Y:S01]  /*a550*/  UIADD3.X UR23, URZ, UR21, URZ, UP1, !UPT ;  /* 0x000000153f177290 */ /* 0x000fe20008ffe43f */
[----:B------:R-:W-:Y:S01]  /*a560*/  R2UR UR10, R12 ;  /* 0x000000000c0a72ca */ /* 0x000fe200000e0000 */
[----:B------:R-:W-:Y:S01]  /*a570*/  UMOV UR6, 0x0 ;  /* 0x0000000000067882 */ /* 0x000fe20000000000 */
[----:B------:R-:W-:Y:S01]  /*a580*/  R2UR UR12, R2 ;  /* 0x00000000020c72ca */ /* 0x000fe200000e0000 */
[----:B------:R-:W-:Y:S01]  /*a590*/  UMOV UR7, 0x10000000 ;  /* 0x1000000000077882 */ /* 0x000fe20000000000 */
[----:B------:R-:W-:Y:S01]  /*a5a0*/  R2UR UR18, R22 ;  /* 0x00000000161272ca */ /* 0x000fe200000e0000 */
[----:B------:R-:W-:Y:S01]  /*a5b0*/  VIADD R12, R12, 0x20 ;  /* 0x000000200c0c7836 */ /* 0x000fe20000000000 */
[----:B------:R-:W-:Y:S01]  /*a5c0*/  ISETP.GT.AND P3, PT, R13, 0x1, PT ;  /* 0x000000010d00780c */ /* 0x000fe20003f64270 */
[----:B------:R-:W-:Y:S01]  /*a5d0*/  UIADD3 UR13, UR5, 0x180, URZ ;  /* 0x00000180050d7890 */ /* 0x000fe2000fffe03f */
[----:B------:R-:W-:Y:S01]  /*a5e0*/  ISETP.NE.AND P1, PT, R4, 0x5, PT ;  /* 0x000000050400780c */ /* 0x000fe20003f25270 */
[----:B------:R-:W-:-:S02]  /*a5f0*/  UIADD3.X UR5, URZ, UR21, URZ, UP0, !UPT ;  /* 0x000000153f057290 */ /* 0x000fc400087fe43f */
[----:B------:R-:W-:Y:S01]  /*a600*/  UIADD3 UR14, UR8, 0x5180, URZ ;  /* 0x00005180080e7890 */ /* 0x000fe2000fffe03f */
[----:B------:R-:W-:Y:S02]  /*a610*/  SEL R10, RZ, 0x1, P1 ;  /* 0x00000001ff0a7807 */ /* 0x000fe40000800000 */
[----:B------:R-:W-:Y:S01]  /*a620*/  UMOV UR8, UR13 ;  /* 0x0000000d00087c82 */ /* 0x000fe20008000000 */
[----:B------:R-:W-:Y:S02]  /*a630*/  SEL R4, R4, RZ, P1 ;  /* 0x000000ff04047207 */ /* 0x000fe40000800000 */
[----:B------:R-:W-:Y:S01]  /*a640*/  LOP3.LUT R3, R3, R10, RZ, 0x3c, !PT ;  /* 0x0000000a03037212 */ /* 0x000fe200078e3cff */
[----:B------:R0:W-:Y:S02]  /*a650*/  UTMALDG.3D [UR8], [UR4], desc[UR6] ;  /* 0x00000608040075b4 */ /* 0x0001e40008011000 */
[----:B0-----:R-:W-:Y:S01]  /*a660*/  UMOV UR8, UR14 ;  /* 0x0000000e00087c82 */ /* 0x001fe20008000000 */
[----:B------:R-:W-:-:S02]  /*a670*/  UMOV UR11, UR18 ;  /* 0x00000012000b7c82 */ /* 0x000fc40008000000 */
[----:B------:R0:W-:Y:S02]  /*a680*/  UTMALDG.3D [UR8], [UR22], desc[UR6] ;  /* 0x00000608160075b4 */ /* 0x0001e40008011000 */
[----:B0-----:R-:W-:Y:S05]  /*a690*/  @P3 BRA `(.L_x_298) ;  /* 0xfffffffc00483947 */ /* 0x001fea000383ffff */
.L_x_294:
[----:B------:R-:W-:Y:S05]  /*a6a0*/  BSYNC B1 ;  /* 0x0000000000017941 */ /* 0x000fea0003800000 */
.L_x_293:
[----:B------:R-:W2:Y:S01]  /*a6b0*/  LDL.64 R10, [R1] ;  /* 0x00000000010a7983 */ /* 0x000ea20000100a00 */
[----:B------:R-:W-:Y:S01]  /*a6c0*/  LOP3.LUT P4, RZ, R8, 0xff, RZ, 0xc0, !PT ;  /* 0x000000ff08ff7812 */ /* 0x000fe2000788c0ff */
[----:B------:R-:W-:Y:S01]  /*a6d0*/  VIADD R4, R7, UR40 ;  /* 0x0000002807047c36 */ /* 0x000fe20008000000 */
[----:B------:R-:W-:Y:S01]  /*a6e0*/  ULDC.64 UR4, c[0x0][0x650] ;  /* 0x0001940000047ab9 */ /* 0x000fe20000000a00 */
[----:B------:R-:W-:Y:S01]  /*a6f0*/  IMAD.U32 R7, RZ, RZ, UR40 ;  /* 0x00000028ff077e24 */ /* 0x000fe2000f8e00ff */
[----:B------:R-:W-:Y:S01]  /*a700*/  UISETP.GE.U32.AND UP0, UPT, UR40, 0x5, UPT ;  /* 0x000000052800788c */ /* 0x000fe2000bf06070 */
[----:B------:R-:W-:Y:S01]  /*a710*/  BSSY B1, `(.L_x_299) ;  /* 0x000006f000017945 */ /* 0x000fe20003800000 */
[----:B------:R-:W-:Y:S01]  /*a720*/  ISETP.GT.U32.AND P1, PT, R4, 0x4, PT ;  /* 0x000000040400780c */ /* 0x000fe20003f24070 */
[----:B------:R-:W-:Y:S01]  /*a730*/  IMAD.MOV.U32 R19, RZ, RZ, -0x1 ;  /* 0xffffffffff137424 */ /* 0x000fe200078e00ff */
[----:B------:R-:W-:Y:S01]  /*a740*/  PRMT R8, RZ, 0x7610, R8 ;  /* 0x00007610ff087816 */ /* 0x000fe20000000008 */
[----:B------:R-:W-:Y:S01]  /*a750*/  IMAD.MOV.U32 R22, RZ, RZ, -0x1 ;  /* 0xffffffffff167424 */ /* 0x000fe200078e00ff */
[----:B------:R-:W-:-:S02]  /*a760*/  ISETP.LT.U32.AND P1, PT, R7, 0x5, P1 ;  /* 0x000000050700780c */ /* 0x000fc40000f21070 */
[----:B------:R-:W-:Y:S01]  /*a770*/  PLOP3.LUT P3, PT, PT, PT, UP0, 0x80, 0x0 ;  /* 0x000000000000781c */ /* 0x000fe20003f6f008 */
[----:B------:R-:W0:Y:S01]  /*a780*/  @P4 S2R R3, SR_CgaCtaId ;  /* 0x0000000000034919 */ /* 0x000e220000008800 */
[----:B------:R-:W-:-:S04]  /*a790*/  @P4 MOV R2, 0x400 ;  /* 0x0000040000024802 */ /* 0x000fc80000000f00 */
[----:B0-----:R-:W-:Y:S01]  /*a7a0*/  @P4 LEA R5, R3, R2, 0x18 ;  /* 0x0000000203054211 */ /* 0x001fe200078ec0ff */
[----:B------:R-:W-:-:S03]  /*a7b0*/  IMAD.WIDE.U32 R2, R4, -0x33333333, RZ ;  /* 0xcccccccd04027825 */ /* 0x000fc600078e00ff */
[----:B------:R0:W-:Y:S01]  /*a7c0*/  @P4 SYNCS.ARRIVE.TRANS64.A1T0 RZ, [R5+URZ+0x88], RZ ;  /* 0x000088ff05ff49a7 */ /* 0x0001e2000810003f */
[----:B------:R-:W-:Y:S01]  /*a7d0*/  IMAD.MOV.U32 R2, RZ, RZ, -0x1 ;  /* 0xffffffffff027424 */ /* 0x000fe200078e00ff */
[----:B0-----:R-:W-:Y:S02]  /*a7e0*/  SHF.R.U32.HI R5, RZ, 0x2, R3 ;  /* 0x00000002ff057819 */ /* 0x001fe40000011603 */
[----:B------:R-:W-:-:S03]  /*a7f0*/  SEL R3, RZ, 0x1, !P1 ;  /* 0x00000001ff037807 */ /* 0x000fc60004800000 */
[----:B------:R-:W-:Y:S01]  /*a800*/  IMAD R7, R5, -0x5, R4 ;  /* 0xfffffffb05077824 */ /* 0x000fe200078e0204 */
[----:B------:R-:W-:Y:S02]  /*a810*/  LOP3.LUT R0, R0, R3, RZ, 0x3c, !PT ;  /* 0x0000000300007212 */ /* 0x000fe400078e3cff */
[----:B------:R-:W-:Y:S02]  /*a820*/  PRMT R3, RZ, 0x7610, R3 ;  /* 0x00007610ff037816 */ /* 0x000fe40000000003 */
[----:B------:R-:W-:Y:S02]  /*a830*/  @P3 LOP3.LUT R0, R0, 0x1, R5, 0x78, !PT ;  /* 0x0000000100003812 */ /* 0x000fe400078e7805 */
[----:B--2---:R-:W-:-:S04]  /*a840*/  IADD3 R18, P4, R18, R10, RZ ;  /* 0x0000000a12127210 */ /* 0x004fc80007f9e0ff */
[----:B------:R-:W-:Y:S01]  /*a850*/  ISETP.GE.U32.AND P1, PT, R18, UR4, PT ;  /* 0x0000000412007c0c */ /* 0x000fe2000bf26070 */
[----:B------:R-:W-:-:S05]  /*a860*/  IMAD.X R17, R17, 0x1, R23, P4 ;  /* 0x0000000111117824 */ /* 0x000fca00020e0617 */
[----:B------:R-:W-:-:S13]  /*a870*/  ISETP.GE.U32.AND.EX P1, PT, R17, UR5, PT, P1 ;  /* 0x0000000511007c0c */ /* 0x000fda000bf26110 */
[----:B------:R-:W-:Y:S05]  /*a880*/  @P1 BRA `(.L_x_300) ;  /* 0x00000004005c1947 */ /* 0x000fea0003800000 */
[----:B------:R-:W0:Y:S01]  /*a890*/  S2R R11, SR_CTAID.X ;  /* 0x00000000000b7919 */ /* 0x000e220000002500 */
[----:B------:R-:W-:Y:S01]  /*a8a0*/  ULDC.64 UR4, c[0x0][0x628] ;  /* 0x00018a0000047ab9 */ /* 0x000fe20000000a00 */
[----:B------:R-:W1:Y:S01]  /*a8b0*/  LDC R12, c[0x0][0x144] ;  /* 0x00005100ff0c7b82 */ /* 0x000e620000000800 */
[----:B------:R-:W-:Y:S01]  /*a8c0*/  ISETP.NE.U32.AND P1, PT, RZ, UR4, PT ;  /* 0x00000004ff007c0c */ /* 0x000fe2000bf25070 */
[----:B------:R-:W2:Y:S01]  /*a8d0*/  S2R R9, SR_CTAID.Y ;  /* 0x0000000000097919 */ /* 0x000ea20000002600 */
[----:B------:R-:W-:Y:S01]  /*a8e0*/  ULDC UR6, c[0x0][0x150] ;  /* 0x0000540000067ab9 */ /* 0x000fe20000000800 */
[----:B------:R-:W-:Y:S01]  /*a8f0*/  ULDC UR7, c[0x0][0x630] ;  /* 0x00018c0000077ab9 */ /* 0x000fe20000000800 */
[----:B------:R-:W-:Y:S01]  /*a900*/  ISETP.NE.AND.EX P1, PT, RZ, UR5, PT, P1 ;  /* 0x00000005ff007c0c */ /* 0x000fe2000bf25310 */
[----:B------:R-:W-:Y:S01]  /*a910*/  IMAD.MOV.U32 R2, RZ, RZ, R18 ;  /* 0x000000ffff027224 */ /* 0x000fe200078e0012 */
[----:B0-----:R-:W-:-:S05]  /*a920*/  I2FP.F32.U32 R3, R11 ;  /* 0x0000000b00037245 */ /* 0x001fca0000201000 */
[----:B------:R-:W-:Y:S01]  /*a930*/  FMUL R14, R3, UR6 ;  /* 0x00000006030e7c20 */ /* 0x000fe20008400000 */
[----:B------:R-:W-:-:S05]  /*a940*/  IMAD.MOV.U32 R3, RZ, RZ, R17 ;  /* 0x000000ffff037224 */ /* 0x000fca00078e0011 */
[----:B--2---:R-:W-:Y:S05]  /*a950*/  @!P1 BRA `(.L_x_301) ;  /* 0x0000000000289947 */ /* 0x004fea0003800000 */
[----:B------:R-:W-:Y:S02]  /*a960*/  ULDC UR6, c[0x0][0x634] ;  /* 0x00018d0000067ab9 */ /* 0x000fe40000000800 */
[----:B------:R-:W-:-:S05]  /*a970*/  IADD3 R3, P1, R18, UR6, RZ ;  /* 0x0000000612037c10 */ /* 0x000fca000ff3e0ff */
[----:B------:R-:W-:-:S04]  /*a980*/  IMAD.X R13, RZ, RZ, R17, P1 ;  /* 0x000000ffff0d7224 */ /* 0x000fc800008e0611 */
[----:B------:R-:W-:-:S04]  /*a990*/  IMAD.WIDE.U32 R4, R13, UR4, RZ ;  /* 0x000000040d047c25 */ /* 0x000fc8000f8e00ff */
[----:B------:R-:W-:-:S04]  /*a9a0*/  IMAD.WIDE.U32 R4, P1, R3, UR5, R4 ;  /* 0x0000000503047c25 */ /* 0x000fc8000f820004 */
[----:B------:R-:W-:-:S04]  /*a9b0*/  IMAD.WIDE.U32 R2, R3, UR4, RZ ;  /* 0x0000000403027c25 */ /* 0x000fc8000f8e00ff */
[----:B------:R-:W-:Y:S01]  /*a9c0*/  IMAD.MOV.U32 R2, RZ, RZ, R5 ;  /* 0x000000ffff027224 */ /* 0x000fe200078e0005 */
[----:B------:R-:W-:Y:S01]  /*a9d0*/  IADD3 RZ, P3, R3, R4, RZ ;  /* 0x0000000403ff7210 */ /* 0x000fe20007f7e0ff */
[----:B------:R-:W-:-:S04]  /*a9e0*/  IMAD.X R3, RZ, RZ, RZ, P1 ;  /* 0x000000ffff037224 */ /* 0x000fc800008e06ff */
[----:B------:R-:W-:-:S08]  /*a9f0*/  IMAD.WIDE.U32.X R2, R13, UR5, R2, P3 ;  /* 0x000000050d027c25 */ /* 0x000fd000098e0402 */
.L_x_301:
[--C-:B------:R-:W-:Y:S01]  /*aa00*/  SHF.R.U64 R10, R2, UR7, R3.reuse ;  /* 0x00000007020a7c19 */ /* 0x100fe20008001203 */
[----:B------:R-:W0:Y:S01]  /*aa10*/  F2I.U32.TRUNC.NTZ R14, R14 ;  /* 0x0000000e000e7305 */ /* 0x000e22000020f000 */
[----:B------:R-:W-:Y:S01]  /*aa20*/  SHF.R.U32.HI R2, RZ, UR7, R3 ;  /* 0x00000007ff027c19 */ /* 0x000fe20008011603 */
[----:B------:R-:W-:Y:S01]  /*aa30*/  ULDC.64 UR4, c[0x0][0x620] ;  /* 0x0001880000047ab9 */ /* 0x000fe20000000a00 */
[----:B------:R-:W-:Y:S01]  /*aa40*/  IADD3 R5, P1, RZ, -R10, RZ ;  /* 0x8000000aff057210 */ /* 0x000fe20007f3e0ff */
[----:B------:R-:W-:Y:S01]  /*aa50*/  IMAD.MOV.U32 R3, RZ, RZ, R17 ;  /* 0x000000ffff037224 */ /* 0x000fe200078e0011 */
[----:B------:R-:W-:-:S03]  /*aa60*/  ULDC.64 UR6, c[0x0][0x640] ;  /* 0x0001900000067ab9 */ /* 0x000fc60000000a00 */
[----:B------:R-:W-:Y:S01]  /*aa70*/  IMAD.X R2, RZ, RZ, ~R2, P1 ;  /* 0x000000ffff027224 */ /* 0x000fe200008e0e02 */
[----:B------:R-:W-:-:S03]  /*aa80*/  ISETP.NE.U32.AND P1, PT, RZ, UR6, PT ;  /* 0x00000006ff007c0c */ /* 0x000fc6000bf25070 */
[----:B------:R-:W-:Y:S01]  /*aa90*/  IMAD R4, R2, UR4, RZ ;  /* 0x0000000402047c24 */ /* 0x000fe2000f8e02ff */
[----:B------:R-:W-:Y:S01]  /*aaa0*/  ISETP.NE.AND.EX P1, PT, RZ, UR7, PT, P1 ;  /* 0x00000007ff007c0c */ /* 0x000fe2000bf25310 */
[----:B------:R-:W-:-:S04]  /*aab0*/  IMAD.MOV.U32 R2, RZ, RZ, R18 ;  /* 0x000000ffff027224 */ /* 0x000fc800078e0012 */
[----:B------:R-:W-:Y:S01]  /*aac0*/  IMAD.WIDE.U32 R2, R5, UR4, R2 ;  /* 0x0000000405027c25 */ /* 0x000fe2000f8e0002 */
[----:B------:R-:W-:-:S03]  /*aad0*/  ULDC UR4, c[0x0][0x618] ;  /* 0x0001860000047ab9 */ /* 0x000fc60000000800 */
[----:B------:R-:W-:Y:S01]  /*aae0*/  IMAD R5, R5, UR5, R4 ;  /* 0x0000000505057c24 */ /* 0x000fe2000f8e0204 */
[----:B------:R-:W-:Y:S01]  /*aaf0*/  ULDC UR5, c[0x0][0x154] ;  /* 0x0000550000057ab9 */ /* 0x000fe20000000800 */
[----:B0-----:R-:W-:Y:S02]  /*ab00*/  IMAD.MOV R4, RZ, RZ, -R14 ;  /* 0x000000ffff047224 */ /* 0x001fe400078e0a0e */
[----:B------:R-:W0:Y:S01]  /*ab10*/  LDC R14, c[0x0][0x148] ;  /* 0x00005200ff0e7b82 */ /* 0x000e220000000800 */
[----:B------:R-:W-:Y:S02]  /*ab20*/  IMAD.IADD R3, R3, 0x1, R5 ;  /* 0x0000000103037824 */ /* 0x000fe400078e0205 */
[----:B-1----:R-:W-:Y:S01]  /*ab30*/  IMAD R11, R12, R4, R11 ;  /* 0x000000040c0b7224 */ /* 0x002fe200078e020b */
[----:B------:R-:W-:Y:S02]  /*ab40*/  I2FP.F32.U32 R4, R9 ;  /* 0x0000000900047245 */ /* 0x000fe40000201000 */
[----:B------:R-:W-:-:S02]  /*ab50*/  SHF.R.U64 R12, R2, UR4, R3 ;  /* 0x00000004020c7c19 */ /* 0x000fc40008001203 */
[----:B------:R-:W-:Y:S01]  /*ab60*/  SHF.R.U32.HI R3, RZ, UR4, R3 ;  /* 0x00000004ff037c19 */ /* 0x000fe20008011603 */
[----:B------:R-:W-:Y:S01]  /*ab70*/  FMUL R4, R4, UR5 ;  /* 0x0000000504047c20 */ /* 0x000fe20008400000 */
[----:B------:R-:W-:Y:S02]  /*ab80*/  ULDC UR4, c[0x0][0x608] ;  /* 0x0001820000047ab9 */ /* 0x000fe40000000800 */
[--C-:B------:R-:W-:Y:S01]  /*ab90*/  SHF.R.U64 R15, R12, UR4, R3.reuse ;  /* 0x000000040c0f7c19 */ /* 0x100fe20008001203 */
[----:B------:R1:W2:Y:S01]  /*aba0*/  F2I.U32.TRUNC.NTZ R20, R4 ;  /* 0x0000000400147305 */ /* 0x0002a2000020f000 */
[----:B------:R-:W-:Y:S01]  /*abb0*/  SHF.R.U32.HI R2, RZ, UR4, R3 ;  /* 0x00000004ff027c19 */ /* 0x000fe20008011603 */
[----:B------:R-:W-:-:S03]  /*abc0*/  ULDC UR4, c[0x0][0x658] ;  /* 0x0001960000047ab9 */ /* 0x000fc60000000800 */
[--C-:B------:R-:W-:Y:S02]  /*abd0*/  SHF.R.U64 R13, R15, UR4, R2.reuse ;  /* 0x000000040f0d7c19 */ /* 0x100fe40008001202 */
[----:B------:R-:W-:-:S03]  /*abe0*/  SHF.R.U32.HI R19, RZ, UR4, R2 ;  /* 0x00000004ff137c19 */ /* 0x000fc60008011602 */
[----:B------:R-:W-:Y:S02]  /*abf0*/  IMAD.MOV.U32 R2, RZ, RZ, R13 ;  /* 0x000000ffff027224 */ /* 0x000fe400078e000d */
[----:B------:R-:W-:Y:S01]  /*ac00*/  IMAD.MOV.U32 R3, RZ, RZ, R19 ;  /* 0x000000ffff037224 */ /* 0x000fe200078e0013 */
[----:B-1----:R-:W-:Y:S06]  /*ac10*/  @!P1 BRA `(.L_x_302) ;  /* 0x0000000000289947 */ /* 0x002fec0003800000 */
        /* <DEDUP_REMOVED lines=10> */
.L_x_302:
[----:B------:R-:W1:Y:S01]  /*acc0*/  LDC R4, c[0x0][0x65c] ;  /* 0x00019700ff047b82 */ /* 0x000e620000000800 */
[----:B------:R-:W-:Y:S01]  /*acd0*/  ULDC UR4, c[0x0][0x648] ;  /* 0x0001920000047ab9 */ /* 0x000fe20000000800 */
[----:B------:R-:W-:Y:S01]  /*ace0*/  LOP3.LUT R15, R15, UR16, RZ, 0xc0, !PT ;  /* 0x000000100f0f7c12 */ /* 0x000fe2000f8ec0ff */
[----:B--2---:R-:W-:Y:S01]  /*acf0*/  IMAD.MOV R20, RZ, RZ, -R20 ;  /* 0x000000ffff147224 */ /* 0x004fe200078e0a14 */
[----:B------:R-:W-:Y:S01]  /*ad00*/  SHF.R.U64 R2, R2, UR4, R3 ;  /* 0x0000000402027c19 */ /* 0x000fe20008001203 */
[----:B------:R-:W-:Y:S01]  /*ad10*/  ULDC UR4, c[0x0][0x638] ;  /* 0x00018e0000047ab9 */ /* 0x000fe20000000800 */
[----:B------:R-:W-:Y:S01]  /*ad20*/  LOP3.LUT R12, R12, UR15, RZ, 0xc0, !PT ;  /* 0x0000000f0c0c7c12 */ /* 0x000fe2000f8ec0ff */
[----:B------:R-:W-:Y:S01]  /*ad30*/  ULDC UR5, c[0x0][0x610] ;  /* 0x0001840000057ab9 */ /* 0x000fe20000000800 */
[----:B------:R-:W-:Y:S01]  /*ad40*/  IMAD.MOV.U32 R3, RZ, RZ, 0x1 ;  /* 0x00000001ff037424 */ /* 0x000fe200078e00ff */
[----:B-1----:R-:W-:Y:S01]  /*ad50*/  ISETP.NE.AND P1, PT, R4, 0x1, PT ;  /* 0x000000010400780c */ /* 0x002fe20003f25270 */
[----:B------:R-:W-:-:S02]  /*ad60*/  IMAD.MOV R4, RZ, RZ, -R2 ;  /* 0x000000ffff047224 */ /* 0x000fc400078e0a02 */
[----:B------:R-:W-:Y:S02]  /*ad70*/  IMAD R2, R2, UR17, R15 ;  /* 0x0000001102027c24 */ /* 0x000fe4000f8e020f */
[----:B------:R-:W-:Y:S01]  /*ad80*/  IMAD R13, R4, UR4, R13 ;  /* 0x00000004040d7c24 */ /* 0x000fe2000f8e020d */
[----:B------:R-:W-:-:S07]  /*ad90*/  ULDC UR4, c[0x0][0x600] ;  /* 0x0001800000047ab9 */ /* 0x000fce0000000800 */
[----:B0-----:R-:W-:-:S04]  /*ada0*/  @P1 IMAD R11, R14, R20, R9 ;  /* 0x000000140e0b1224 */ /* 0x001fc800078e0209 */
[----:B------:R-:W-:Y:S02]  /*adb0*/  IMAD R11, R2, UR5, R11 ;  /* 0x00000005020b7c24 */ /* 0x000fe4000f8e020b */
[----:B------:R-:W-:-:S05]  /*adc0*/  IMAD R2, R13, UR4, R12 ;  /* 0x000000040d027c24 */ /* 0x000fca000f8e020c */
[----:B------:R-:W-:Y:S02]  /*add0*/  SEL R22, R2, R11, !P1 ;  /* 0x0000000b02167207 */ /* 0x000fe40004800000 */
[----:B------:R-:W-:Y:S01]  /*ade0*/  SEL R19, R11, R2, !P1 ;  /* 0x000000020b137207 */ /* 0x000fe20004800000 */
[----:B------:R-:W-:-:S07]  /*adf0*/  IMAD.MOV.U32 R2, RZ, RZ, R10 ;  /* 0x000000ffff027224 */ /* 0x000fce00078e000a */
.L_x_300:
[----:B------:R-:W-:Y:S05]  /*ae00*/  BSYNC B1 ;  /* 0x0000000000017941 */ /* 0x000fea0003800000 */
.L_x_299:
[----:B------:R-:W-:-:S13]  /*ae10*/  LOP3.LUT P1, RZ, R3, 0xff, RZ, 0xc0, !PT ;  /* 0x000000ff03ff7812 */ /* 0x000fda000782c0ff */
[----:B------:R-:W-:Y:S05]  /*ae20*/  @P1 BRA `(.L_x_303) ;  /* 0xfffffff400301947 */ /* 0x000fea000383ffff */
[----:B------:R-:W-:Y:S05]  /*ae30*/  BSYNC B0 ;  /* 0x0000000000007941 */ /* 0x000fea0003800000 */
.L_x_291:
[----:B------:R-:W-:-:S03]  /*ae40*/  UMOV UR4, 0xffffffff ;  /* 0xffffffff00047882 */ /* 0x000fc60000000000 */
[----:B------:R-:W-:Y:S05]  /*ae50*/  BRA.DIV UR4, `(.L_x_304) ;  /* 0x0000000604647947 */ /* 0x000fea000b800000 */
[----:B------:R-:W-:-:S13]  /*ae60*/  ELECT P6, URZ, PT ;  /* 0x00000000003f782f */ /* 0x000fda00038c0000 */
.L_x_321:
[----:B------:R-:W-:Y:S04]  /*ae70*/  BSSY B0, `(.L_x_305) ;  /* 0x0000034000007945 */ /* 0x000fe80003800000 */
[----:B------:R-:W-:Y:S05]  /*ae80*/  @!P6 BRA `(.L_x_306) ;  /* 0x0000000000c8e947 */ /* 0x000fea0003800000 */
[----:B------:R-:W-:-:S04]  /*ae90*/  LOP3.LUT R16, R16, 0x2, RZ, 0xfc, !PT ;  /* 0x0000000210107812 */ /* 0x000fc800078efcff */
[----:B------:R-:W-:-:S13]  /*aea0*/  ISETP.NE.AND P0, PT, R16, 0x3, PT ;  /* 0x000000031000780c */ /* 0x000fda0003f05270 */
[----:B------:R-:W-:Y:S05]  /*aeb0*/  @!P0 BRA `(.L_x_307) ;  /* 0x0000000000048947 */ /* 0x000fea0003800000 */
[----:B------:R-:W-:Y:S01]  /*aec0*/  BPT.TRAP 0x1 ;  /* 0x000000040000795c */ /* 0x000fe20000300000 */
.L_x_307:
[----:B------:R-:W0:Y:S01]  /*aed0*/  S2R R3, SR_CgaCtaId ;  /* 0x0000000000037919 */ /* 0x000e220000008800 */
[----:B------:R-:W-:Y:S02]  /*aee0*/  MOV R2, 0x400 ;  /* 0x0000040000027802 */ /* 0x000fe40000000f00 */
[----:B------:R-:W-:Y:S02]  /*aef0*/  SHF.L.U32 R4, R0, 0x1f, RZ ;  /* 0x0000001f00047819 */ /* 0x000fe400000006ff */
[----:B0-----:R-:W-:-:S05]  /*af00*/  LEA R2, R3, R2, 0x18 ;  /* 0x0000000203027211 */ /* 0x001fca00078ec0ff */
[----:B------:R-:W-:-:S04]  /*af10*/  VIADD R2, R2, 0x28 ;  /* 0x0000002802027836 */ /* 0x000fc80000000000 */
[C---:B------:R-:W-:Y:S02]  /*af20*/  IMAD R9, R7.reuse, 0x8, R2 ;  /* 0x0000000807097824 */ /* 0x040fe400078e0202 */
[----:B------:R-:W-:Y:S02]  /*af30*/  VIADD R7, R7, 0x1 ;  /* 0x0000000107077836 */ /* 0x000fe40000000000 */
[----:B------:R-:W0:Y:S03]  /*af40*/  SYNCS.PHASECHK.TRANS64.TRYWAIT P0, [R9+URZ], R4 ;  /* 0x00000004090075a7 */ /* 0x000e26000800017f */
[----:B------:R-:W-:-:S04]  /*af50*/  ISETP.NE.AND P1, PT, R7, 0x5, PT ;  /* 0x000000050700780c */ /* 0x000fc80003f25270 */
[----:B------:R-:W-:Y:S02]  /*af60*/  SEL R3, RZ, 0x1, P1 ;  /* 0x00000001ff037807 */ /* 0x000fe40000800000 */
[----:B------:R-:W-:Y:S02]  /*af70*/  SEL R7, R7, RZ, P1 ;  /* 0x000000ff07077207 */ /* 0x000fe40000800000 */
[----:B------:R-:W-:-:S03]  /*af80*/  LOP3.LUT R6, R0, R3, RZ, 0x3c, !PT ;  /* 0x0000000300067212 */ /* 0x000fc600078e3cff */
[----:B------:R-:W-:Y:S01]  /*af90*/  IMAD R8, R7, 0x8, R2 ;  /* 0x0000000807087824 */ /* 0x000fe200078e0202 */
[----:B------:R-:W-:Y:S01]  /*afa0*/  SHF.L.U32 R5, R6, 0x1f, RZ ;  /* 0x0000001f06057819 */ /* 0x000fe200000006ff */
[----:B0-----:R-:W-:Y:S06]  /*afb0*/  @!P0 BRA `(.L_x_308) ;  /* 0x00000004002c8947 */ /* 0x001fec0003800000 */
.L_x_322:
[----:B------:R-:W1:Y:S01]  /*afc0*/  SYNCS.PHASECHK.TRANS64.TRYWAIT P0, [R8+URZ], R5 ;  /* 0x00000005080075a7 */ /* 0x000e62000800017f */
[----:B------:R-:W-:-:S05]  /*afd0*/  VIADD R0, R7, 0x1 ;  /* 0x0000000107007836 */ /* 0x000fca0000000000 */
[----:B------:R-:W-:-:S04]  /*afe0*/  ISETP.NE.AND P1, PT, R0, 0x5, PT ;  /* 0x000000050000780c */ /* 0x000fc80003f25270 */
[----:B------:R-:W-:Y:S02]  /*aff0*/  SEL R3, RZ, 0x1, P1 ;  /* 0x00000001ff037807 */ /* 0x000fe40000800000 */
[----:B------:R-:W-:Y:S02]  /*b000*/  SEL R7, R0, RZ, P1 ;  /* 0x000000ff00077207 */ /* 0x000fe40000800000 */
[----:B------:R-:W-:-:S03]  /*b010*/  LOP3.LUT R6, R6, R3, RZ, 0x3c, !PT ;  /* 0x0000000306067212 */ /* 0x000fc600078e3cff */
[----:B0-----:R-:W-:Y:S01]  /*b020*/  IMAD R9, R7, 0x8, R2 ;  /* 0x0000000807097824 */ /* 0x001fe200078e0202 */
[----:B------:R-:W-:Y:S01]  /*b030*/  SHF.L.U32 R4, R6, 0x1f, RZ ;  /* 0x0000001f06047819 */ /* 0x000fe200000006ff */
[----:B-1----:R-:W-:Y:S06]  /*b040*/  @!P0 BRA `(.L_x_309) ;  /* 0x00000004001c8947 */ /* 0x002fec0003800000 */
.L_x_323:
[----:B------:R-:W1:Y:S01]  /*b050*/  SYNCS.PHASECHK.TRANS64.TRYWAIT P0, [R9+URZ], R4 ;  /* 0x00000004090075a7 */ /* 0x000e62000800017f */
[----:B------:R-:W-:-:S05]  /*b060*/  VIADD R0, R7, 0x1 ;  /* 0x0000000107007836 */ /* 0x000fca0000000000 */
[----:B------:R-:W-:-:S04]  /*b070*/  ISETP.NE.AND P1, PT, R0, 0x5, PT ;  /* 0x000000050000780c */ /* 0x000fc80003f25270 */
[----:B------:R-:W-:Y:S02]  /*b080*/  SEL R3, RZ, 0x1, P1 ;  /* 0x00000001ff037807 */ /* 0x000fe40000800000 */
[----:B------:R-:W-:Y:S02]  /*b090*/  SEL R7, R0, RZ, P1 ;  /* 0x000000ff00077207 */ /* 0x000fe40000800000 */
[----:B------:R-:W-:-:S03]  /*b0a0*/  LOP3.LUT R11, R6, R3, RZ, 0x3c, !PT ;  /* 0x00000003060b7212 */ /* 0x000fc600078e3cff */
[----:B------:R-:W-:Y:S01]  /*b0b0*/  IMAD R6, R7, 0x8, R2 ;  /* 0x0000000807067824 */ /* 0x000fe200078e0202 */
[----:B0-----:R-:W-:Y:S01]  /*b0c0*/  SHF.L.U32 R5, R11, 0x1f, RZ ;  /* 0x0000001f0b057819 */ /* 0x001fe200000006ff */
[----:B-1----:R-:W-:Y:S06]  /*b0d0*/  @!P0 BRA `(.L_x_310) ;  /* 0x00000004000c8947 */ /* 0x002fec0003800000 */
.L_x_324:
[----:B------:R-:W1:Y:S01]  /*b0e0*/  SYNCS.PHASECHK.TRANS64.TRYWAIT P0, [R6+URZ], R5 ;  /* 0x00000005060075a7 */ /* 0x000e62000800017f */
[----:B------:R-:W-:-:S05]  /*b0f0*/  VIADD R0, R7, 0x1 ;  /* 0x0000000107007836 */ /* 0x000fca0000000000 */
[----:B------:R-:W-:-:S04]  /*b100*/  ISETP.NE.AND P1, PT, R0, 0x5, PT ;  /* 0x000000050000780c */ /* 0x000fc80003f25270 */
[----:B0-----:R-:W-:Y:S02]  /*b110*/  SEL R4, RZ, 0x1, P1 ;  /* 0x00000001ff047807 */ /* 0x001fe40000800000 */
[----:B------:R-:W-:Y:S02]  /*b120*/  SEL R3, R0, RZ, P1 ;  /* 0x000000ff00037207 */ /* 0x000fe40000800000 */
[----:B------:R-:W-:Y:S01]  /*b130*/  LOP3.LUT R0, R11, R4, RZ, 0x3c, !PT ;  /* 0x000000040b007212 */ /* 0x000fe200078e3cff */
[----:B-1----:R-:W-:Y:S06]  /*b140*/  @!P0 BRA `(.L_x_311) ;  /* 0x0000000400048947 */ /* 0x002fec0003800000 */
.L_x_325:
[----:B------:R-:W-:Y:S01]  /*b150*/  IMAD R3, R3, 0x8, R2 ;  /* 0x0000000803037824 */ /* 0x000fe200078e0202 */
[----:B------:R-:W-:-:S07]  /*b160*/  SHF.L.U32 R0, R0, 0x1f, RZ ;  /* 0x0000001f00007819 */ /* 0x000fce00000006ff */
.L_x_312:
[----:B-1----:R1:W2:Y:S02]  /*b170*/  SYNCS.PHASECHK.TRANS64.TRYWAIT P0, [R3+URZ], R0 ;  /* 0x00000000030075a7 */ /* 0x0022a4000800017f */
[----:B--2---:R-:W-:Y:S05]  /*b180*/  @!P0 NANOSLEEP.SYNCS 0x989680 ;  /* 0x009896800000895d */ /* 0x004fea0003900000 */
[----:B------:R-:W2:Y:S02]  /*b190*/  @!P0 SYNCS.PHASECHK.TRANS64 P0, [R3+URZ], R0 ;  /* 0x00000000030085a7 */ /* 0x000ea4000800007f */
[----:B--2---:R-:W-:Y:S05]  /*b1a0*/  @!P0 BRA `(.L_x_312) ;  /* 0xfffffffc00f08947 */ /* 0x004fea000383ffff */
.L_x_306:
[----:B------:R-:W-:Y:S05]  /*b1b0*/  BSYNC B0 ;  /* 0x0000000000007941 */ /* 0x000fea0003800000 */
.L_x_305:
[----:B------:R-:W-:Y:S05]  /*b1c0*/  EXIT ;  /* 0x000000000000794d */ /* 0x000fea0003800000 */
.L_x_15:
[----:B-1----:R1:W2:Y:S02]  /*b1d0*/  SYNCS.PHASECHK.TRANS64.TRYWAIT P0, [R159+URZ], R0 ;  /* 0x000000009f0075a7 */ /* 0x0022a4000800017f */
[----:B--2---:R-:W-:Y:S05]  /*b1e0*/  @!P0 NANOSLEEP.SYNCS 0x989680 ;  /* 0x009896800000895d */ /* 0x004fea0003900000 */
[----:B------:R-:W2:Y:S02]  /*b1f0*/  @!P0 SYNCS.PHASECHK.TRANS64 P0, [R159+URZ], R0 ;  /* 0x000000009f0085a7 */ /* 0x000ea4000800007f */
[----:B--2---:R-:W-:Y:S05]  /*b200*/  @!P0 BRA `(.L_x_15) ;  /* 0xfffffffc00f08947 */ /* 0x004fea000383ffff */
[----:B------:R-:W-:Y:S05]  /*b210*/  BRA `(.L_x_313) ;  /* 0xffffff6000a07947 */ /* 0x000fea000383ffff */
.L_x_20:
[----:B--2---:R2:W3:Y:S02]  /*b220*/  SYNCS.PHASECHK.TRANS64.TRYWAIT P1, [R3+URZ], R0 ;  /* 0x00000000030075a7 */ /* 0x0044e4000802017f */
[----:B---3--:R-:W-:Y:S05]  /*b230*/  @!P1 NANOSLEEP.SYNCS 0x989680 ;  /* 0x009896800000995d */ /* 0x008fea0003900000 */
[----:B------:R-:W3:Y:S02]  /*b240*/  @!P1 SYNCS.PHASECHK.TRANS64 P1, [R3+URZ], R0 ;  /* 0x00000000030095a7 */ /* 0x000ee4000802007f */
[----:B---3--:R-:W-:Y:S05]  /*b250*/  @!P1 BRA `(.L_x_20) ;  /* 0xfffffffc00f09947 */ /* 0x008fea000383ffff */
[----:B------:R-:W-:Y:S05]  /*b260*/  BRA `(.L_x_19) ;  /* 0xffffff64000c7947 */ /* 0x000fea000383ffff */
.L_x_25:
[----:B--2---:R-:W-:-:S04]  /*b270*/  IMAD.U32 R4, RZ, RZ, UR4 ;  /* 0x00000004ff047e24 */ /* 0x004fc8000f8e00ff */
[----:B------:R2:W3:Y:S03]  /*b280*/  SYNCS.PHASECHK.TRANS64.TRYWAIT P1, [R4+URZ], R3 ;  /* 0x00000003040075a7 */ /* 0x0004e6000802017f */
[----:B---3--:R-:W-:Y:S05]  /*b290*/  @!P1 NANOSLEEP.SYNCS 0x989680 ;  /* 0x009896800000995d */ /* 0x008fea0003900000 */
[----:B------:R-:W3:Y:S02]  /*b2a0*/  @!P1 SYNCS.PHASECHK.TRANS64 P1, [R4+URZ], R3 ;  /* 0x00000003040095a7 */ /* 0x000ee4000802007f */
[----:B---3--:R-:W-:Y:S05]  /*b2b0*/  @!P1 BRA `(.L_x_25) ;  /* 0xfffffffc00ec9947 */ /* 0x008fea000383ffff */
[----:B------:R-:W-:Y:S05]  /*b2c0*/  BRA `(.L_x_24) ;  /* 0xffffff6400a07947 */ /* 0x000fea000383ffff */
.L_x_31:
[----:B-1----:R1:W2:Y:S02]  /*b2d0*/  SYNCS.PHASECHK.TRANS64.TRYWAIT P0, [R159+URZ+0x10], R0 ;  /* 0x000010009f0075a7 */ /* 0x0022a4000800017f */
[----:B--2---:R-:W-:Y:S05]  /*b2e0*/  @!P0 NANOSLEEP.SYNCS 0x989680 ;  /* 0x009896800000895d */ /* 0x004fea0003900000 */
[----:B------:R-:W2:Y:S02]  /*b2f0*/  @!P0 SYNCS.PHASECHK.TRANS64 P0, [R159+URZ+0x10], R0 ;  /* 0x000010009f0085a7 */ /* 0x000ea4000800007f */
[----:B--2---:R-:W-:Y:S05]  /*b300*/  @!P0 BRA `(.L_x_31) ;  /* 0xfffffffc00f08947 */ /* 0x004fea000383ffff */
[----:B------:R-:W-:Y:S05]  /*b310*/  BRA `(.L_x_314) ;  /* 0xffffff68009c7947 */ /* 0x000fea000383ffff */
.L_x_292:
[----:B------:R-:W-:Y:S01]  /*b320*/  BSSY B1, `(.L_x_315) ;  /* 0x0000006000017945 */ /* 0x000fe20003800000 */
[----:B------:R-:W-:-:S07]  /*b330*/  IMAD.MOV.U32 R15, RZ, RZ, -0x1 ;  /* 0xffffffffff0f7424 */ /* 0x000fce00078e00ff */
[----:B-----5:R-:W-:Y:S05]  /*b340*/  WARPSYNC.COLLECTIVE R15, `(.L_x_316) ;  /* 0x000000000f0c7348 */ /* 0x020fea0003c00000 */
[----:B------:R-:W-:Y:S02]  /*b350*/  ELECT P6, UR62, PT ;  /* 0x00000000003e782f */ /* 0x000fe400038c0000 */
[----:B------:R-:W-:Y:S01]  /*b360*/  MOV R14, UR62 ;  /* 0x0000003e000e7c02 */ /* 0x000fe20008000f00 */
[----:B-----5:R-:W-:Y:S10]  /*b370*/  ENDCOLLECTIVE ;  /* 0x000000000000791b */ /* 0x020ff40003800000 */
.L_x_316:
[----:B------:R-:W-:Y:S05]  /*b380*/  BSYNC B1 ;  /* 0x0000000000017941 */ /* 0x000fea0003800000 */
.L_x_315:
[----:B------:R-:W-:Y:S05]  /*b390*/  BRA `(.L_x_317) ;  /* 0xffffffec00e07947 */ /* 0x000fea000383ffff */
.L_x_295:
[----:B0-----:R0:W1:Y:S02]  /*b3a0*/  SYNCS.PHASECHK.TRANS64.TRYWAIT P1, [R10+URZ+0x28], R5 ;  /* 0x000028050a0075a7 */ /* 0x001064000802017f */
[----:B-1----:R-:W-:Y:S05]  /*b3b0*/  @!P1 NANOSLEEP.SYNCS 0x989680 ;  /* 0x009896800000995d */ /* 0x002fea0003900000 */
[----:B------:R-:W1:Y:S02]  /*b3c0*/  @!P1 SYNCS.PHASECHK.TRANS64 P1, [R10+URZ+0x28], R5 ;  /* 0x000028050a0095a7 */ /* 0x000e64000802007f */
[----:B-1----:R-:W-:Y:S05]  /*b3d0*/  @!P1 BRA `(.L_x_295) ;  /* 0xfffffffc00f09947 */ /* 0x002fea000383ffff */
[----:B------:R-:W-:Y:S05]  /*b3e0*/  BRA `(.L_x_318) ;  /* 0xfffffff000147947 */ /* 0x000fea000383ffff */
.L_x_304:
[----:B------:R-:W-:Y:S01]  /*b3f0*/  BSSY B0, `(.L_x_319) ;  /* 0x0000006000007945 */ /* 0x000fe20003800000 */
[----:B------:R-:W-:-:S07]  /*b400*/  IMAD.MOV.U32 R15, RZ, RZ, -0x1 ;  /* 0xffffffffff0f7424 */ /* 0x000fce00078e00ff */
[----:B-----5:R-:W-:Y:S05]  /*b410*/  WARPSYNC.COLLECTIVE R15, `(.L_x_320) ;  /* 0x000000000f0c7348 */ /* 0x020fea0003c00000 */
[----:B------:R-:W-:Y:S02]  /*b420*/  ELECT P6, UR62, PT ;  /* 0x00000000003e782f */ /* 0x000fe400038c0000 */
[----:B------:R-:W-:Y:S01]  /*b430*/  MOV R14, UR62 ;  /* 0x0000003e000e7c02 */ /* 0x000fe20008000f00 */
[----:B-----5:R-:W-:Y:S10]  /*b440*/  ENDCOLLECTIVE ;  /* 0x000000000000791b */ /* 0x020ff40003800000 */
.L_x_320:
[----:B------:R-:W-:Y:S05]  /*b450*/  BSYNC B0 ;  /* 0x0000000000007941 */ /* 0x000fea0003800000 */
.L_x_319:
[----:B------:R-:W-:Y:S05]  /*b460*/  BRA `(.L_x_321) ;  /* 0xfffffff800807947 */ /* 0x000fea000383ffff */
.L_x_308:
[----:B0-----:R0:W1:Y:S02]  /*b470*/  SYNCS.PHASECHK.TRANS64.TRYWAIT P0, [R9+URZ], R4 ;  /* 0x00000004090075a7 */ /* 0x001064000800017f */
[----:B-1----:R-:W-:Y:S05]  /*b480*/  @!P0 NANOSLEEP.SYNCS 0x989680 ;  /* 0x009896800000895d */ /* 0x002fea0003900000 */
[----:B------:R-:W1:Y:S02]  /*b490*/  @!P0 SYNCS.PHASECHK.TRANS64 P0, [R9+URZ], R4 ;  /* 0x00000004090085a7 */ /* 0x000e64000800007f */
[----:B-1----:R-:W-:Y:S05]  /*b4a0*/  @!P0 BRA `(.L_x_308) ;  /* 0xfffffffc00f08947 */ /* 0x002fea000383ffff */
[----:B------:R-:W-:Y:S05]  /*b4b0*/  BRA `(.L_x_322) ;  /* 0xfffffff800c07947 */ /* 0x000fea000383ffff */
.L_x_309:
[----:B0-----:R0:W1:Y:S02]  /*b4c0*/  SYNCS.PHASECHK.TRANS64.TRYWAIT P0, [R8+URZ], R5 ;  /* 0x00000005080075a7 */ /* 0x001064000800017f */
[----:B-1----:R-:W-:Y:S05]  /*b4d0*/  @!P0 NANOSLEEP.SYNCS 0x989680 ;  /* 0x009896800000895d */ /* 0x002fea0003900000 */
[----:B------:R-:W1:Y:S02]  /*b4e0*/  @!P0 SYNCS.PHASECHK.TRANS64 P0, [R8+URZ], R5 ;  /* 0x00000005080085a7 */ /* 0x000e64000800007f */
[----:B-1----:R-:W-:Y:S05]  /*b4f0*/  @!P0 BRA `(.L_x_309) ;  /* 0xfffffffc00f08947 */ /* 0x002fea000383ffff */
[----:B------:R-:W-:Y:S05]  /*b500*/  BRA `(.L_x_323) ;  /* 0xfffffff800d07947 */ /* 0x000fea000383ffff */
.L_x_310:
[----:B0-----:R0:W1:Y:S02]  /*b510*/  SYNCS.PHASECHK.TRANS64.TRYWAIT P0, [R9+URZ], R4 ;  /* 0x00000004090075a7 */ /* 0x001064000800017f */
[----:B-1----:R-:W-:Y:S05]  /*b520*/  @!P0 NANOSLEEP.SYNCS 0x989680 ;  /* 0x009896800000895d */ /* 0x002fea0003900000 */
[----:B------:R-:W1:Y:S02]  /*b530*/  @!P0 SYNCS.PHASECHK.TRANS64 P0, [R9+URZ], R4 ;  /* 0x00000004090085a7 */ /* 0x000e64000800007f */
[----:B-1----:R-:W-:Y:S05]  /*b540*/  @!P0 BRA `(.L_x_310) ;  /* 0xfffffffc00f08947 */ /* 0x002fea000383ffff */
[----:B------:R-:W-:Y:S05]  /*b550*/  BRA `(.L_x_324) ;  /* 0xfffffff800e07947 */ /* 0x000fea000383ffff */
.L_x_311:
[----:B0-----:R0:W1:Y:S02]  /*b560*/  SYNCS.PHASECHK.TRANS64.TRYWAIT P0, [R6+URZ], R5 ;  /* 0x00000005060075a7 */ /* 0x001064000800017f */
[----:B-1----:R-:W-:Y:S05]  /*b570*/  @!P0 NANOSLEEP.SYNCS 0x989680 ;  /* 0x009896800000895d */ /* 0x002fea0003900000 */
[----:B------:R-:W1:Y:S02]  /*b580*/  @!P0 SYNCS.PHASECHK.TRANS64 P0, [R6+URZ], R5 ;  /* 0x00000005060085a7 */ /* 0x000e64000800007f */
[----:B-1----:R-:W-:Y:S05]  /*b590*/  @!P0 BRA `(.L_x_311) ;  /* 0xfffffffc00f08947 */ /* 0x002fea000383ffff */
[----:B------:R-:W-:Y:S05]  /*b5a0*/  BRA `(.L_x_325) ;  /* 0xfffffff800e87947 */ /* 0x000fea000383ffff */
.L_x_326:
[----:B------:R-:W-:-:S00]  /*b5b0*/  BRA `(.L_x_326) ;  /* 0xfffffffc00fc7947 */ /* 0x000fc0000383ffff */
[----:B------:R-:W-:-:S00]  /*b5c0*/  NOP ;  /* 0x0000000000007918 */ /* 0x000fc00000000000 */
        /* <DEDUP_REMOVED lines=11> */
.L_x_327:


//--------------------- .nv.global.init           --------------------------
	.section	.nv.global.init,"aw",@progbits
.nv.global.init:
	.type		$str$22,@object
	.size		$str$22,($str$23 - $str$22)
$str$22:
        /*0000*/ 	.byte	0x6b, 0x5f, 0x74, 0x69, 0x6c, 0x65, 0x5f, 0x63, 0x6f, 0x75, 0x6e, 0x74, 0x20, 0x3e, 0x3d, 0x20
        /*0010*/ 	.byte	0x31, 0x00
	.type		$str$23,@object
	.size		$str$23,(__unnamed_1 - $str$23)
$str$23:
        /*0012*/ 	.byte	0x2f, 0x74, 0x6d, 0x70, 0x2f, 0x63, 0x75, 0x74, 0x6c, 0x61, 0x73, 0x73, 0x5f, 0x73, 0x77, 0x65
        /*0022*/ 	.byte	0x65, 0x70, 0x5f, 0x73, 0x72, 0x63, 0x2f, 0x69, 0x6e, 0x63, 0x6c, 0x75, 0x64, 0x65, 0x2f, 0x63
        /*0032*/ 	.byte	0x75, 0x74, 0x6c, 0x61, 0x73, 0x73, 0x2f, 0x67, 0x65, 0x6d, 0x6d, 0x2f, 0x63, 0x6f, 0x6c, 0x6c
        /*0042*/ 	.byte	0x65, 0x63, 0x74, 0x69, 0x76, 0x65, 0x2f, 0x73, 0x6d, 0x39, 0x30, 0x5f, 0x6d, 0x6d, 0x61, 0x5f
        /*0052*/ 	.byte	0x74, 0x6d, 0x61, 0x5f, 0x67, 0x6d, 0x6d, 0x61, 0x5f, 0x73, 0x73, 0x5f, 0x77, 0x61, 0x72, 0x70
        /*0062*/ 	.byte	0x73, 0x70, 0x65, 0x63, 0x69, 0x61, 0x6c, 0x69, 0x7a, 0x65, 0x64, 0x2e, 0x68, 0x70, 0x70, 0x00
	.type		__unnamed_1,@object
	.size		__unnamed_1,(.L_0 - __unnamed_1)
__unnamed_1:
        /*0072*/ 	.byte	0x76, 0x6f, 0x69, 0x64, 0x20, 0x63, 0x75, 0x74, 0x6c, 0x61, 0x73, 0x73, 0x3a, 0x3a, 0x67, 0x65
        /* <DEDUP_REMOVED lines=180> */
        /*0bc2*/ 	.byte	0x5d, 0x00
.L_0:


//--------------------- .nv.shared._ZN7cutlass13device_kernelINS_4gemm6kernel13GemmUniversalIN4cute5tupleIJiiiiEEENS1_10collective13CollectiveMmaINS1_34MainloopSm90TmaGmmaWarpSpecializedILi5ENS5_IJNS4_1CILi1EEESB_SB_EEENS1_32KernelTmaWarpSpecializedPingpongEEENS5_IJNSA_ILi64EEENSA_ILi256EEENSA_ILi32EEEEEENS_10bfloat16_tENS5_IJlSB_lEEESJ_SK_NS4_8TiledMMAINS4_8MMA_AtomIJNS4_4SM904GMMA28MMA_64x256x16_F32BF16BF16_SSILNSO_5MajorE0ELSQ_0ELNSO_7ScaleInE1ELSR_1EEEEEENS4_6LayoutISC_NS5_IJNSA_ILi0EEESV_SV_EEEEENS5_IJNS4_10UnderscoreESY_SY_EEEEENS4_13SM90_TMA_LOADENS4_14ComposedLayoutINS4_7SwizzleILi2ELi4ELi3EEENS4_18smem_ptr_flag_bitsILi16EEENSU_INS5_IJNSA_ILi8EEESH_EEENS5_IJSH_SB_EEEEEEEvNS4_8identityES11_S1B_vS1C_EENS_8epilogue10collective6detail29Sm90TmaWarpSpecializedAdapterINS1F_15DefaultEpilogueISJ_SK_SK_NS1E_6thread17LinearCombinationISJ_Li1EffLNS1J_9ScaleType4KindE0ELNS_15FloatRoundStyleE2ESJ_EENS1_15EpilogueDefaultEEEEEvvEEEEvNT_6ParamsE --------------------------
	.section	.nv.shared._ZN7cutlass13device_kernelINS_4gemm6kernel13GemmUniversalIN4cute5tupleIJiiiiEEENS1_10collective13CollectiveMmaINS1_34MainloopSm90TmaGmmaWarpSpecializedILi5ENS5_IJNS4_1CILi1EEESB_SB_EEENS1_32KernelTmaWarpSpecializedPingpongEEENS5_IJNSA_ILi64EEENSA_ILi256EEENSA_ILi32EEEEEENS_10bfloat16_tENS5_IJlSB_lEEESJ_SK_NS4_8TiledMMAINS4_8MMA_AtomIJNS4_4SM904GMMA28MMA_64x256x16_F32BF16BF16_SSILNSO_5MajorE0ELSQ_0ELNSO_7ScaleInE1ELSR_1EEEEEENS4_6LayoutISC_NS5_IJNSA_ILi0EEESV_SV_EEEEENS5_IJNS4_10UnderscoreESY_SY_EEEEENS4_13SM90_TMA_LOADENS4_14ComposedLayoutINS4_7SwizzleILi2ELi4ELi3EEENS4_18smem_ptr_flag_bitsILi16EEENSU_INS5_IJNSA_ILi8EEESH_EEENS5_IJSH_SB_EEEEEEEvNS4_8identityES11_S1B_vS1C_EENS_8epilogue10collective6detail29Sm90TmaWarpSpecializedAdapterINS1F_15DefaultEpilogueISJ_SK_SK_NS1E_6thread17LinearCombinationISJ_Li1EffLNS1J_9ScaleType4KindE0ELNS_15FloatRoundStyleE2ESJ_EENS1_15EpilogueDefaultEEEEEvvEEEEvNT_6ParamsE,"aw",@nobits
	.sectionflags	@""
	.align	16
	.zero		1024


//--------------------- .nv.shared.reserved.0     --------------------------
	.section	.nv.shared.reserved.0,"aw",@nobits
	.weak		__nv_reservedSMEM_offset_0_alias
	.size		__nv_reservedSMEM_offset_0_alias, 0, 0
	.other		__nv_reservedSMEM_offset_0_alias,@"STO_CUDA_RESERVED_SHARED STV_DEFAULT"
__nv_reservedSMEM_offset_0_alias:
	.zero		0


//--------------------- .nv.global                --------------------------
	.section	.nv.global,"aw",@nobits
.nv.global:
	.type		_ZN40_INTERNAL_cca9146c_4_k_cu_4ae24275_283804cute1_E,@object
	.size		_ZN40_INTERNAL_cca9146c_4_k_cu_4ae24275_283804cute1_E,(_ZN40_INTERNAL_cca9146c_4_k_cu_4ae24275_283804cuda3std3__45__cpo6cbeginE - _ZN40_INTERNAL_cca9146c_4_k_cu_4ae24275_283804cute1_E)
_ZN40_INTERNAL_cca9146c_4_k_cu_4ae24275_283804cute1_E:
	.zero		1
	.type		_ZN40_INTERNAL_cca9146c_4_k_cu_4ae24275_283804cuda3std3__45__cpo6cbeginE,@object
	.size		_ZN40_INTERNAL_cca9146c_4_k_cu_4ae24275_283804cuda3std3__45__cpo6cbeginE,(_ZN40_INTERNAL_cca9146c_4_k_cu_4ae24275_283804cuda3std3__48in_placeE - _ZN40_INTERNAL_cca9146c_4_k_cu_4ae24275_283804cuda3std3__45__cpo6cbeginE)
_ZN40_INTERNAL_cca9146c_4_k_cu_4ae24275_283804cuda3std3__45__cpo6cbeginE:
	.zero		1
	.type		_ZN40_INTERNAL_cca9146c_4_k_cu_4ae24275_283804cuda3std3__48in_placeE,@object
	.size		_ZN40_INTERNAL_cca9146c_4_k_cu_4ae24275_283804cuda3std3__48in_placeE,(_ZN40_INTERNAL_cca9146c_4_k_cu_4ae24275_283804cuda3std6ranges3__45__cpo9iter_moveE - _ZN40_INTERNAL_cca9146c_4_k_cu_4ae24275_283804cuda3std3__48in_placeE)
_ZN40_INTERNAL_cca9146c_4_k_cu_4ae24275_283804cuda3std3__48in_placeE:
	.zero		1
	.type		_ZN40_INTERNAL_cca9146c_4_k_cu_4ae24275_283804cuda3std6ranges3__45__cpo9iter_moveE,@object
	.size		_ZN40_INTERNAL_cca9146c_4_k_cu_4ae24275_283804cuda3std6ranges3__45__cpo9iter_moveE,(_ZN40_INTERNAL_cca9146c_4_k_cu_4ae24275_283804cuda3std3__45__cpo5beginE - _ZN40_INTERNAL_cca9146c_4_k_cu_4ae24275_283804cuda3std6ranges3__45__cpo9iter_moveE)
_ZN40_INTERNAL_cca9146c_4_k_cu_4ae24275_283804cuda3std6ranges3__45__cpo9iter_moveE:
	.zero		1
	.type		_ZN40_INTERNAL_cca9146c_4_k_cu_4ae24275_283804cuda3std3__45__cpo5beginE,@object
	.size		_ZN40_INTERNAL_cca9146c_4_k_cu_4ae24275_283804cuda3std3__45__cpo5beginE,(_ZN40_INTERNAL_cca9146c_4_k_cu_4ae24275_283804cuda3std3__442_GLOBAL__N__cca9146c_4_k_cu_4ae24275_283806ignoreE - _ZN40_INTERNAL_cca9146c_4_k_cu_4ae24275_283804cuda3std3__45__cpo5beginE)
_ZN40_INTERNAL_cca9146c_4_k_cu_4ae24275_283804cuda3std3__45__cpo5beginE:
	.zero		1
	.type		_ZN40_INTERNAL_cca9146c_4_k_cu_4ae24275_283804cuda3std3__442_GLOBAL__N__cca9146c_4_k_cu_4ae24275_283806ignoreE,@object
	.size		_ZN40_INTERNAL_cca9146c_4_k_cu_4ae24275_283804cuda3std3__442_GLOBAL__N__cca9146c_4_k_cu_4ae24275_283806ignoreE,(_ZN40_INTERNAL_cca9146c_4_k_cu_4ae24275_283804cute7productE - _ZN40_INTERNAL_cca9146c_4_k_cu_4ae24275_283804cuda3std3__442_GLOBAL__N__cca9146c_4_k_cu_4ae24275_283806ignoreE)
_ZN40_INTERNAL_cca9146c_4_k_cu_4ae24275_283804cuda3std3__442_GLOBAL__N__cca9146c_4_k_cu_4ae24275_283806ignoreE:
	.zero		1
	.type		_ZN40_INTERNAL_cca9146c_4_k_cu_4ae24275_283804cute7productE,@object
	.size		_ZN40_INTERNAL_cca9146c_4_k_cu_4ae24275_283804cute7productE,(_ZN40_INTERNAL_cca9146c_4_k_cu_4ae24275_283804cuda3std3__45__cpo3endE - _ZN40_INTERNAL_cca9146c_4_k_cu_4ae24275_283804cute7productE)
_ZN40_INTERNAL_cca9146c_4_k_cu_4ae24275_283804cute7productE:
	.zero		1
	.type		_ZN40_INTERNAL_cca9146c_4_k_cu_4ae24275_283804cuda3std3__45__cpo3endE,@object
	.size		_ZN40_INTERNAL_cca9146c_4_k_cu_4ae24275_283804cuda3std3__45__cpo3endE,(_ZN40_INTERNAL_cca9146c_4_k_cu_4ae24275_283804cuda3std3__419piecewise_constructE - _ZN40_INTERNAL_cca9146c_4_k_cu_4ae24275_283804cuda3std3__45__cpo3endE)
_ZN40_INTERNAL_cca9146c_4_k_cu_4ae24275_283804cuda3std3__45__cpo3endE:
	.zero		1
	.type		_ZN40_INTERNAL_cca9146c_4_k_cu_4ae24275_283804cuda3std3__419piecewise_constructE,@object
	.size		_ZN40_INTERNAL_cca9146c_4_k_cu_4ae24275_283804cuda3std3__419piecewise_constructE,(_ZN40_INTERNAL_cca9146c_4_k_cu_4ae24275_283804cuda3std3__45__cpo4cendE - _ZN40_INTERNAL_cca9146c_4_k_cu_4ae24275_283804cuda3std3__419piecewise_constructE)
_ZN40_INTERNAL_cca9146c_4_k_cu_4ae24275_283804cuda3std3__419piecewise_constructE:
	.zero		1
	.type		_ZN40_INTERNAL_cca9146c_4_k_cu_4ae24275_283804cuda3std3__45__cpo4cendE,@object
	.size		_ZN40_INTERNAL_cca9146c_4_k_cu_4ae24275_283804cuda3std3__45__cpo4cendE,(_ZN40_INTERNAL_cca9146c_4_k_cu_4ae24275_283804cuda3std6ranges3__45__cpo4swapE - _ZN40_INTERNAL_cca9146c_4_k_cu_4ae24275_283804cuda3std3__45__cpo4cendE)
_ZN40_INTERNAL_cca9146c_4_k_cu_4ae24275_283804cuda3std3__45__cpo4cendE:
	.zero		1
	.type		_ZN40_INTERNAL_cca9146c_4_k_cu_4ae24275_283804cuda3std6ranges3__45__cpo4swapE,@object
	.size		_ZN40_INTERNAL_cca9146c_4_k_cu_4ae24275_283804cuda3std6ranges3__45__cpo4swapE,(.L_8 - _ZN40_INTERNAL_cca9146c_4_k_cu_4ae24275_283804cuda3std6ranges3__45__cpo4swapE)
_ZN40_INTERNAL_cca9146c_4_k_cu_4ae24275_283804cuda3std6ranges3__45__cpo4swapE:
	.zero		1
.L_8:


//--------------------- .nv.constant0._ZN7cutlass13device_kernelINS_4gemm6kernel13GemmUniversalIN4cute5tupleIJiiiiEEENS1_10collective13CollectiveMmaINS1_34MainloopSm90TmaGmmaWarpSpecializedILi5ENS5_IJNS4_1CILi1EEESB_SB_EEENS1_32KernelTmaWarpSpecializedPingpongEEENS5_IJNSA_ILi64EEENSA_ILi256EEENSA_ILi32EEEEEENS_10bfloat16_tENS5_IJlSB_lEEESJ_SK_NS4_8TiledMMAINS4_8MMA_AtomIJNS4_4SM904GMMA28MMA_64x256x16_F32BF16BF16_SSILNSO_5MajorE0ELSQ_0ELNSO_7ScaleInE1ELSR_1EEEEEENS4_6LayoutISC_NS5_IJNSA_ILi0EEESV_SV_EEEEENS5_IJNS4_10UnderscoreESY_SY_EEEEENS4_13SM90_TMA_LOADENS4_14ComposedLayoutINS4_7SwizzleILi2ELi4ELi3EEENS4_18smem_ptr_flag_bitsILi16EEENSU_INS5_IJNSA_ILi8EEESH_EEENS5_IJSH_SB_EEEEEEEvNS4_8identityES11_S1B_vS1C_EENS_8epilogue10collective6detail29Sm90TmaWarpSpecializedAdapterINS1F_15DefaultEpilogueISJ_SK_SK_NS1E_6thread17LinearCombinationISJ_Li1EffLNS1J_9ScaleType4KindE0ELNS_15FloatRoundStyleE2ESJ_EENS1_15EpilogueDefaultEEEEEvvEEEEvNT_6ParamsE --------------------------
	.section	.nv.constant0._ZN7cutlass13device_kernelINS_4gemm6kernel13GemmUniversalIN4cute5tupleIJiiiiEEENS1_10collective13CollectiveMmaINS1_34MainloopSm90TmaGmmaWarpSpecializedILi5ENS5_IJNS4_1CILi1EEESB_SB_EEENS1_32KernelTmaWarpSpecializedPingpongEEENS5_IJNSA_ILi64EEENSA_ILi256EEENSA_ILi32EEEEEENS_10bfloat16_tENS5_IJlSB_lEEESJ_SK_NS4_8TiledMMAINS4_8MMA_AtomIJNS4_4SM904GMMA28MMA_64x256x16_F32BF16BF16_SSILNSO_5MajorE0ELSQ_0ELNSO_7ScaleInE1ELSR_1EEEEEENS4_6LayoutISC_NS5_IJNSA_ILi0EEESV_SV_EEEEENS5_IJNS4_10UnderscoreESY_SY_EEEEENS4_13SM90_TMA_LOADENS4_14ComposedLayoutINS4_7SwizzleILi2ELi4ELi3EEENS4_18smem_ptr_flag_bitsILi16EEENSU_INS5_IJNSA_ILi8EEESH_EEENS5_IJSH_SB_EEEEEEEvNS4_8identityES11_S1B_vS1C_EENS_8epilogue10collective6detail29Sm90TmaWarpSpecializedAdapterINS1F_15DefaultEpilogueISJ_SK_SK_NS1E_6thread17LinearCombinationISJ_Li1EffLNS1J_9ScaleType4KindE0ELNS_15FloatRoundStyleE2ESJ_EENS1_15EpilogueDefaultEEEEEvvEEEEvNT_6ParamsE,"a",@progbits
	.sectionflags	@""
	.align	4
.nv.constant0._ZN7cutlass13device_kernelINS_4gemm6kernel13GemmUniversalIN4cute5tupleIJiiiiEEENS1_10collective13CollectiveMmaINS1_34MainloopSm90TmaGmmaWarpSpecializedILi5ENS5_IJNS4_1CILi1EEESB_SB_EEENS1_32KernelTmaWarpSpecializedPingpongEEENS5_IJNSA_ILi64EEENSA_ILi256EEENSA_ILi32EEEEEENS_10bfloat16_tENS5_IJlSB_lEEESJ_SK_NS4_8TiledMMAINS4_8MMA_AtomIJNS4_4SM904GMMA28MMA_64x256x16_F32BF16BF16_SSILNSO_5MajorE0ELSQ_0ELNSO_7ScaleInE1ELSR_1EEEEEENS4_6LayoutISC_NS5_IJNSA_ILi0EEESV_SV_EEEEENS5_IJNS4_10UnderscoreESY_SY_EEEEENS4_13SM90_TMA_LOADENS4_14ComposedLayoutINS4_7SwizzleILi2ELi4ELi3EEENS4_18smem_ptr_flag_bitsILi16EEENSU_INS5_IJNSA_ILi8EEESH_EEENS5_IJSH_SB_EEEEEEEvNS4_8identityES11_S1B_vS1C_EENS_8epilogue10collective6detail29Sm90TmaWarpSpecializedAdapterINS1F_15DefaultEpilogueISJ_SK_SK_NS1E_6thread17LinearCombinationISJ_Li1EffLNS1J_9ScaleType4KindE0ELNS_15FloatRoundStyleE2ESJ_EENS1_15EpilogueDefaultEEEEEvvEEEEvNT_6ParamsE:
	.zero		1664


//--------------------- SYMBOLS --------------------------

	.type		.nv.reservedSmem.offset0,@object
	.size		.nv.reservedSmem.offset0,0x4
	.type		__assertfail,@function
